//
// Generated by NVIDIA NVVM Compiler
//
// Compiler Build ID: CL-36424714
// Cuda compilation tools, release 13.0, V13.0.88
// Based on NVVM 20.0.0
//

.version 9.0
.target sm_100
.address_size 64

	// .globl	_Z5ftestiiiiiiiPfiS_iS_iS_iS_iS_

.visible .entry _Z5ftestiiiiiiiPfiS_iS_iS_iS_iS_(
	.param .u32 _Z5ftestiiiiiiiPfiS_iS_iS_iS_iS__param_0,
	.param .u32 _Z5ftestiiiiiiiPfiS_iS_iS_iS_iS__param_1,
	.param .u32 _Z5ftestiiiiiiiPfiS_iS_iS_iS_iS__param_2,
	.param .u32 _Z5ftestiiiiiiiPfiS_iS_iS_iS_iS__param_3,
	.param .u32 _Z5ftestiiiiiiiPfiS_iS_iS_iS_iS__param_4,
	.param .u32 _Z5ftestiiiiiiiPfiS_iS_iS_iS_iS__param_5,
	.param .u32 _Z5ftestiiiiiiiPfiS_iS_iS_iS_iS__param_6,
	.param .u64 .ptr .align 1 _Z5ftestiiiiiiiPfiS_iS_iS_iS_iS__param_7,
	.param .u32 _Z5ftestiiiiiiiPfiS_iS_iS_iS_iS__param_8,
	.param .u64 .ptr .align 1 _Z5ftestiiiiiiiPfiS_iS_iS_iS_iS__param_9,
	.param .u32 _Z5ftestiiiiiiiPfiS_iS_iS_iS_iS__param_10,
	.param .u64 .ptr .align 1 _Z5ftestiiiiiiiPfiS_iS_iS_iS_iS__param_11,
	.param .u32 _Z5ftestiiiiiiiPfiS_iS_iS_iS_iS__param_12,
	.param .u64 .ptr .align 1 _Z5ftestiiiiiiiPfiS_iS_iS_iS_iS__param_13,
	.param .u32 _Z5ftestiiiiiiiPfiS_iS_iS_iS_iS__param_14,
	.param .u64 .ptr .align 1 _Z5ftestiiiiiiiPfiS_iS_iS_iS_iS__param_15,
	.param .u32 _Z5ftestiiiiiiiPfiS_iS_iS_iS_iS__param_16,
	.param .u64 .ptr .align 1 _Z5ftestiiiiiiiPfiS_iS_iS_iS_iS__param_17
)
{
	.reg .pred 	%p<51>;
	.reg .b32 	%r<227>;
	.reg .b32 	%f<387>;
	.reg .b64 	%rd<359>;

	ld.param.u32 	%r94, [_Z5ftestiiiiiiiPfiS_iS_iS_iS_iS__param_0];
	ld.param.u32 	%r96, [_Z5ftestiiiiiiiPfiS_iS_iS_iS_iS__param_2];
	ld.param.u32 	%r104, [_Z5ftestiiiiiiiPfiS_iS_iS_iS_iS__param_3];
	ld.param.u32 	%r105, [_Z5ftestiiiiiiiPfiS_iS_iS_iS_iS__param_4];
	ld.param.u32 	%r97, [_Z5ftestiiiiiiiPfiS_iS_iS_iS_iS__param_5];
	ld.param.u32 	%r98, [_Z5ftestiiiiiiiPfiS_iS_iS_iS_iS__param_6];
	ld.param.u64 	%rd19, [_Z5ftestiiiiiiiPfiS_iS_iS_iS_iS__param_7];
	ld.param.u32 	%r99, [_Z5ftestiiiiiiiPfiS_iS_iS_iS_iS__param_8];
	ld.param.u64 	%rd20, [_Z5ftestiiiiiiiPfiS_iS_iS_iS_iS__param_9];
	ld.param.u32 	%r100, [_Z5ftestiiiiiiiPfiS_iS_iS_iS_iS__param_10];
	ld.param.u64 	%rd21, [_Z5ftestiiiiiiiPfiS_iS_iS_iS_iS__param_11];
	ld.param.u32 	%r101, [_Z5ftestiiiiiiiPfiS_iS_iS_iS_iS__param_12];
	ld.param.u64 	%rd22, [_Z5ftestiiiiiiiPfiS_iS_iS_iS_iS__param_13];
	ld.param.u32 	%r102, [_Z5ftestiiiiiiiPfiS_iS_iS_iS_iS__param_14];
	ld.param.u64 	%rd23, [_Z5ftestiiiiiiiPfiS_iS_iS_iS_iS__param_15];
	ld.param.u32 	%r103, [_Z5ftestiiiiiiiPfiS_iS_iS_iS_iS__param_16];
	ld.param.u64 	%rd24, [_Z5ftestiiiiiiiPfiS_iS_iS_iS_iS__param_17];
	cvta.to.global.u64 	%rd1, %rd22;
	cvta.to.global.u64 	%rd2, %rd20;
	cvta.to.global.u64 	%rd3, %rd23;
	cvta.to.global.u64 	%rd4, %rd21;
	cvta.to.global.u64 	%rd5, %rd19;
	cvta.to.global.u64 	%rd6, %rd24;
	mov.u32 	%r106, %ctaid.x;
	shl.b32 	%r107, %r106, 4;
	mov.u32 	%r108, %tid.x;
	add.s32 	%r1, %r107, %r108;
	mov.u32 	%r109, %ctaid.y;
	shl.b32 	%r110, %r109, 4;
	mov.u32 	%r111, %tid.y;
	add.s32 	%r2, %r110, %r111;
	mad.lo.s32 	%r3, %r104, %r2, %r1;
	setp.ge.s32 	%p1, %r2, %r105;
	setp.ge.s32 	%p2, %r1, %r104;
	or.pred  	%p3, %p2, %p1;
	@%p3 bra 	$L__BB0_69;
	setp.ne.s32 	%p4, %r94, 0;
	setp.ne.s32 	%p5, %r2, %r1;
	or.pred  	%p6, %p4, %p5;
	@%p6 bra 	$L__BB0_3;
	mul.wide.s32 	%rd355, %r3, 4;
	add.s64 	%rd356, %rd6, %rd355;
	mov.b32 	%r195, 0;
	st.global.u32 	[%rd356], %r195;
	bra.uni 	$L__BB0_69;
$L__BB0_3:
	mul.lo.s32 	%r112, %r99, %r3;
	cvt.s64.s32 	%rd7, %r112;
	mul.lo.s32 	%r113, %r100, %r2;
	cvt.s64.s32 	%rd8, %r113;
	mul.lo.s32 	%r114, %r102, %r2;
	cvt.s64.s32 	%rd9, %r114;
	mul.lo.s32 	%r115, %r101, %r3;
	cvt.s64.s32 	%rd10, %r115;
	mul.lo.s32 	%r116, %r103, %r3;
	cvt.s64.s32 	%rd11, %r116;
	setp.lt.s32 	%p7, %r96, 1;
	mov.f32 	%f385, 0f00000000;
	mov.f32 	%f386, %f385;
	@%p7 bra 	$L__BB0_68;
	setp.lt.s32 	%p8, %r97, 1;
	@%p8 bra 	$L__BB0_43;
	setp.lt.s32 	%p26, %r98, 1;
	@%p26 bra 	$L__BB0_30;
	and.b32  	%r4, %r97, 7;
	and.b32  	%r5, %r97, 3;
	and.b32  	%r6, %r98, 7;
	and.b32  	%r7, %r98, 3;
	and.b32  	%r8, %r97, 2147483640;
	and.b32  	%r9, %r97, 1;
	and.b32  	%r10, %r98, 2147483640;
	and.b32  	%r11, %r98, 1;
	neg.s32 	%r12, %r8;
	shl.b32 	%r13, %r96, 3;
	mul.lo.s32 	%r14, %r96, 3;
	shl.b32 	%r15, %r96, 2;
	mul.lo.s32 	%r16, %r96, 5;
	mul.lo.s32 	%r17, %r96, 6;
	mul.lo.s32 	%r18, %r96, 7;
	mov.b32 	%r197, 0;
	mov.f32 	%f386, 0f00000000;
	mov.f32 	%f385, %f386;
$L__BB0_7:
	setp.lt.u32 	%p35, %r97, 8;
	cvt.u64.u32 	%rd12, %r197;
	add.s64 	%rd201, %rd12, %rd7;
	shl.b64 	%rd202, %rd201, 2;
	add.s64 	%rd203, %rd5, %rd202;
	ld.global.f32 	%f3, [%rd203];
	mov.b32 	%r211, 0;
	mov.f32 	%f350, 0f00000000;
	@%p35 bra 	$L__BB0_10;
	shl.b64 	%rd204, %rd8, 2;
	add.s64 	%rd205, %rd204, %rd2;
	add.s64 	%rd357, %rd205, 16;
	cvt.u32.u64 	%r159, %rd12;
	add.s32 	%r204, %r96, %r159;
	shl.b32 	%r160, %r96, 1;
	add.s32 	%r203, %r160, %r159;
	add.s32 	%r202, %r14, %r159;
	add.s32 	%r201, %r15, %r159;
	add.s32 	%r200, %r16, %r159;
	add.s32 	%r199, %r17, %r159;
	add.s32 	%r198, %r18, %r159;
	add.s64 	%rd206, %rd9, %rd12;
	shl.b64 	%rd207, %rd206, 2;
	add.s64 	%rd358, %rd1, %rd207;
	mov.f32 	%f350, 0f00000000;
	mov.u32 	%r205, %r12;
$L__BB0_9:
	.pragma "nounroll";
	ld.global.f32 	%f231, [%rd357+-16];
	ld.global.f32 	%f232, [%rd358];
	fma.rn.f32 	%f233, %f231, %f232, %f350;
	ld.global.f32 	%f234, [%rd357+-12];
	cvt.u64.u32 	%rd208, %r204;
	add.s64 	%rd209, %rd208, %rd9;
	shl.b64 	%rd210, %rd209, 2;
	add.s64 	%rd211, %rd1, %rd210;
	ld.global.f32 	%f235, [%rd211];
	fma.rn.f32 	%f236, %f234, %f235, %f233;
	ld.global.f32 	%f237, [%rd357+-8];
	cvt.u64.u32 	%rd212, %r203;
	add.s64 	%rd213, %rd212, %rd9;
	shl.b64 	%rd214, %rd213, 2;
	add.s64 	%rd215, %rd1, %rd214;
	ld.global.f32 	%f238, [%rd215];
	fma.rn.f32 	%f239, %f237, %f238, %f236;
	ld.global.f32 	%f240, [%rd357+-4];
	cvt.u64.u32 	%rd216, %r202;
	add.s64 	%rd217, %rd216, %rd9;
	shl.b64 	%rd218, %rd217, 2;
	add.s64 	%rd219, %rd1, %rd218;
	ld.global.f32 	%f241, [%rd219];
	fma.rn.f32 	%f242, %f240, %f241, %f239;
	ld.global.f32 	%f243, [%rd357];
	cvt.u64.u32 	%rd220, %r201;
	add.s64 	%rd221, %rd220, %rd9;
	shl.b64 	%rd222, %rd221, 2;
	add.s64 	%rd223, %rd1, %rd222;
	ld.global.f32 	%f244, [%rd223];
	fma.rn.f32 	%f245, %f243, %f244, %f242;
	ld.global.f32 	%f246, [%rd357+4];
	cvt.u64.u32 	%rd224, %r200;
	add.s64 	%rd225, %rd224, %rd9;
	shl.b64 	%rd226, %rd225, 2;
	add.s64 	%rd227, %rd1, %rd226;
	ld.global.f32 	%f247, [%rd227];
	fma.rn.f32 	%f248, %f246, %f247, %f245;
	ld.global.f32 	%f249, [%rd357+8];
	cvt.u64.u32 	%rd228, %r199;
	add.s64 	%rd229, %rd228, %rd9;
	shl.b64 	%rd230, %rd229, 2;
	add.s64 	%rd231, %rd1, %rd230;
	ld.global.f32 	%f250, [%rd231];
	fma.rn.f32 	%f251, %f249, %f250, %f248;
	ld.global.f32 	%f252, [%rd357+12];
	cvt.u64.u32 	%rd232, %r198;
	add.s64 	%rd233, %rd232, %rd9;
	shl.b64 	%rd234, %rd233, 2;
	add.s64 	%rd235, %rd1, %rd234;
	ld.global.f32 	%f253, [%rd235];
	fma.rn.f32 	%f350, %f252, %f253, %f251;
	add.s32 	%r205, %r205, 8;
	add.s32 	%r204, %r204, %r13;
	add.s32 	%r203, %r203, %r13;
	add.s32 	%r202, %r202, %r13;
	add.s32 	%r201, %r201, %r13;
	add.s32 	%r200, %r200, %r13;
	add.s32 	%r199, %r199, %r13;
	add.s32 	%r198, %r198, %r13;
	mul.wide.u32 	%rd236, %r13, 4;
	add.s64 	%rd358, %rd358, %rd236;
	add.s64 	%rd357, %rd357, 32;
	setp.eq.s32 	%p36, %r205, 0;
	mov.u32 	%r211, %r8;
	@%p36 bra 	$L__BB0_10;
	bra.uni 	$L__BB0_9;
$L__BB0_10:
	setp.eq.s32 	%p37, %r4, 0;
	@%p37 bra 	$L__BB0_18;
	add.s32 	%r161, %r4, -1;
	setp.lt.u32 	%p38, %r161, 3;
	@%p38 bra 	$L__BB0_13;
	cvt.u32.u64 	%r162, %rd12;
	cvt.u64.u32 	%rd237, %r211;
	add.s64 	%rd238, %rd237, %rd8;
	shl.b64 	%rd239, %rd238, 2;
	add.s64 	%rd240, %rd2, %rd239;
	ld.global.f32 	%f255, [%rd240];
	mad.lo.s32 	%r163, %r211, %r96, %r162;
	cvt.u64.u32 	%rd241, %r163;
	add.s64 	%rd242, %rd241, %rd9;
	shl.b64 	%rd243, %rd242, 2;
	add.s64 	%rd244, %rd1, %rd243;
	ld.global.f32 	%f256, [%rd244];
	fma.rn.f32 	%f257, %f255, %f256, %f350;
	ld.global.f32 	%f258, [%rd240+4];
	add.s32 	%r164, %r163, %r96;
	cvt.u64.u32 	%rd245, %r164;
	add.s64 	%rd246, %rd245, %rd9;
	shl.b64 	%rd247, %rd246, 2;
	add.s64 	%rd248, %rd1, %rd247;
	ld.global.f32 	%f259, [%rd248];
	fma.rn.f32 	%f260, %f258, %f259, %f257;
	ld.global.f32 	%f261, [%rd240+8];
	add.s32 	%r165, %r164, %r96;
	cvt.u64.u32 	%rd249, %r165;
	add.s64 	%rd250, %rd249, %rd9;
	shl.b64 	%rd251, %rd250, 2;
	add.s64 	%rd252, %rd1, %rd251;
	ld.global.f32 	%f262, [%rd252];
	fma.rn.f32 	%f263, %f261, %f262, %f260;
	ld.global.f32 	%f264, [%rd240+12];
	add.s32 	%r166, %r165, %r96;
	cvt.u64.u32 	%rd253, %r166;
	add.s64 	%rd254, %rd253, %rd9;
	shl.b64 	%rd255, %rd254, 2;
	add.s64 	%rd256, %rd1, %rd255;
	ld.global.f32 	%f265, [%rd256];
	fma.rn.f32 	%f350, %f264, %f265, %f263;
	add.s32 	%r211, %r211, 4;
$L__BB0_13:
	setp.eq.s32 	%p39, %r5, 0;
	@%p39 bra 	$L__BB0_18;
	setp.eq.s32 	%p40, %r5, 1;
	@%p40 bra 	$L__BB0_16;
	cvt.u32.u64 	%r167, %rd12;
	cvt.u64.u32 	%rd257, %r211;
	add.s64 	%rd258, %rd257, %rd8;
	shl.b64 	%rd259, %rd258, 2;
	add.s64 	%rd260, %rd2, %rd259;
	ld.global.f32 	%f267, [%rd260];
	mad.lo.s32 	%r168, %r211, %r96, %r167;
	cvt.u64.u32 	%rd261, %r168;
	add.s64 	%rd262, %rd261, %rd9;
	shl.b64 	%rd263, %rd262, 2;
	add.s64 	%rd264, %rd1, %rd263;
	ld.global.f32 	%f268, [%rd264];
	fma.rn.f32 	%f269, %f267, %f268, %f350;
	ld.global.f32 	%f270, [%rd260+4];
	add.s32 	%r169, %r168, %r96;
	cvt.u64.u32 	%rd265, %r169;
	add.s64 	%rd266, %rd265, %rd9;
	shl.b64 	%rd267, %rd266, 2;
	add.s64 	%rd268, %rd1, %rd267;
	ld.global.f32 	%f271, [%rd268];
	fma.rn.f32 	%f350, %f270, %f271, %f269;
	add.s32 	%r211, %r211, 2;
$L__BB0_16:
	setp.eq.s32 	%p41, %r9, 0;
	@%p41 bra 	$L__BB0_18;
	cvt.u32.u64 	%r170, %rd12;
	cvt.u64.u32 	%rd269, %r211;
	add.s64 	%rd270, %rd269, %rd8;
	shl.b64 	%rd271, %rd270, 2;
	add.s64 	%rd272, %rd2, %rd271;
	ld.global.f32 	%f272, [%rd272];
	mad.lo.s32 	%r171, %r211, %r96, %r170;
	cvt.u64.u32 	%rd273, %r171;
	add.s64 	%rd274, %rd273, %rd9;
	shl.b64 	%rd275, %rd274, 2;
	add.s64 	%rd276, %rd1, %rd275;
	ld.global.f32 	%f273, [%rd276];
	fma.rn.f32 	%f350, %f272, %f273, %f350;
$L__BB0_18:
	setp.lt.u32 	%p42, %r98, 8;
	mov.b32 	%r208, 0;
	mov.f32 	%f343, 0f00000000;
	@%p42 bra 	$L__BB0_21;
	mov.b32 	%r206, 0;
	mov.f32 	%f343, 0f00000000;
$L__BB0_20:
	.pragma "nounroll";
	cvt.u32.u64 	%r174, %rd12;
	cvt.u64.u32 	%rd277, %r206;
	add.s64 	%rd278, %rd277, %rd10;
	shl.b64 	%rd279, %rd278, 2;
	add.s64 	%rd280, %rd4, %rd279;
	ld.global.f32 	%f277, [%rd280];
	mad.lo.s32 	%r175, %r206, %r96, %r174;
	cvt.u64.u32 	%rd281, %r175;
	add.s64 	%rd282, %rd281, %rd11;
	shl.b64 	%rd283, %rd282, 2;
	add.s64 	%rd284, %rd3, %rd283;
	ld.global.f32 	%f278, [%rd284];
	fma.rn.f32 	%f279, %f277, %f278, %f343;
	ld.global.f32 	%f280, [%rd280+4];
	add.s32 	%r176, %r175, %r96;
	cvt.u64.u32 	%rd285, %r176;
	add.s64 	%rd286, %rd285, %rd11;
	shl.b64 	%rd287, %rd286, 2;
	add.s64 	%rd288, %rd3, %rd287;
	ld.global.f32 	%f281, [%rd288];
	fma.rn.f32 	%f282, %f280, %f281, %f279;
	ld.global.f32 	%f283, [%rd280+8];
	add.s32 	%r177, %r176, %r96;
	cvt.u64.u32 	%rd289, %r177;
	add.s64 	%rd290, %rd289, %rd11;
	shl.b64 	%rd291, %rd290, 2;
	add.s64 	%rd292, %rd3, %rd291;
	ld.global.f32 	%f284, [%rd292];
	fma.rn.f32 	%f285, %f283, %f284, %f282;
	ld.global.f32 	%f286, [%rd280+12];
	add.s32 	%r178, %r177, %r96;
	cvt.u64.u32 	%rd293, %r178;
	add.s64 	%rd294, %rd293, %rd11;
	shl.b64 	%rd295, %rd294, 2;
	add.s64 	%rd296, %rd3, %rd295;
	ld.global.f32 	%f287, [%rd296];
	fma.rn.f32 	%f288, %f286, %f287, %f285;
	ld.global.f32 	%f289, [%rd280+16];
	add.s32 	%r179, %r178, %r96;
	cvt.u64.u32 	%rd297, %r179;
	add.s64 	%rd298, %rd297, %rd11;
	shl.b64 	%rd299, %rd298, 2;
	add.s64 	%rd300, %rd3, %rd299;
	ld.global.f32 	%f290, [%rd300];
	fma.rn.f32 	%f291, %f289, %f290, %f288;
	ld.global.f32 	%f292, [%rd280+20];
	add.s32 	%r180, %r179, %r96;
	cvt.u64.u32 	%rd301, %r180;
	add.s64 	%rd302, %rd301, %rd11;
	shl.b64 	%rd303, %rd302, 2;
	add.s64 	%rd304, %rd3, %rd303;
	ld.global.f32 	%f293, [%rd304];
	fma.rn.f32 	%f294, %f292, %f293, %f291;
	ld.global.f32 	%f295, [%rd280+24];
	add.s32 	%r181, %r180, %r96;
	cvt.u64.u32 	%rd305, %r181;
	add.s64 	%rd306, %rd305, %rd11;
	shl.b64 	%rd307, %rd306, 2;
	add.s64 	%rd308, %rd3, %rd307;
	ld.global.f32 	%f296, [%rd308];
	fma.rn.f32 	%f297, %f295, %f296, %f294;
	ld.global.f32 	%f298, [%rd280+28];
	add.s32 	%r182, %r181, %r96;
	cvt.u64.u32 	%rd309, %r182;
	add.s64 	%rd310, %rd309, %rd11;
	shl.b64 	%rd311, %rd310, 2;
	add.s64 	%rd312, %rd3, %rd311;
	ld.global.f32 	%f299, [%rd312];
	fma.rn.f32 	%f343, %f298, %f299, %f297;
	add.s32 	%r206, %r206, 8;
	setp.ne.s32 	%p43, %r206, %r10;
	mov.u32 	%r208, %r10;
	@%p43 bra 	$L__BB0_20;
$L__BB0_21:
	setp.eq.s32 	%p44, %r6, 0;
	@%p44 bra 	$L__BB0_29;
	add.s32 	%r183, %r6, -1;
	setp.lt.u32 	%p45, %r183, 3;
	@%p45 bra 	$L__BB0_24;
	cvt.u32.u64 	%r184, %rd12;
	cvt.u64.u32 	%rd313, %r208;
	add.s64 	%rd314, %rd313, %rd10;
	shl.b64 	%rd315, %rd314, 2;
	add.s64 	%rd316, %rd4, %rd315;
	ld.global.f32 	%f301, [%rd316];
	mad.lo.s32 	%r185, %r208, %r96, %r184;
	cvt.u64.u32 	%rd317, %r185;
	add.s64 	%rd318, %rd317, %rd11;
	shl.b64 	%rd319, %rd318, 2;
	add.s64 	%rd320, %rd3, %rd319;
	ld.global.f32 	%f302, [%rd320];
	fma.rn.f32 	%f303, %f301, %f302, %f343;
	ld.global.f32 	%f304, [%rd316+4];
	add.s32 	%r186, %r185, %r96;
	cvt.u64.u32 	%rd321, %r186;
	add.s64 	%rd322, %rd321, %rd11;
	shl.b64 	%rd323, %rd322, 2;
	add.s64 	%rd324, %rd3, %rd323;
	ld.global.f32 	%f305, [%rd324];
	fma.rn.f32 	%f306, %f304, %f305, %f303;
	ld.global.f32 	%f307, [%rd316+8];
	add.s32 	%r187, %r186, %r96;
	cvt.u64.u32 	%rd325, %r187;
	add.s64 	%rd326, %rd325, %rd11;
	shl.b64 	%rd327, %rd326, 2;
	add.s64 	%rd328, %rd3, %rd327;
	ld.global.f32 	%f308, [%rd328];
	fma.rn.f32 	%f309, %f307, %f308, %f306;
	ld.global.f32 	%f310, [%rd316+12];
	add.s32 	%r188, %r187, %r96;
	cvt.u64.u32 	%rd329, %r188;
	add.s64 	%rd330, %rd329, %rd11;
	shl.b64 	%rd331, %rd330, 2;
	add.s64 	%rd332, %rd3, %rd331;
	ld.global.f32 	%f311, [%rd332];
	fma.rn.f32 	%f343, %f310, %f311, %f309;
	add.s32 	%r208, %r208, 4;
$L__BB0_24:
	setp.eq.s32 	%p46, %r7, 0;
	@%p46 bra 	$L__BB0_29;
	setp.eq.s32 	%p47, %r7, 1;
	@%p47 bra 	$L__BB0_27;
	cvt.u32.u64 	%r189, %rd12;
	cvt.u64.u32 	%rd333, %r208;
	add.s64 	%rd334, %rd333, %rd10;
	shl.b64 	%rd335, %rd334, 2;
	add.s64 	%rd336, %rd4, %rd335;
	ld.global.f32 	%f313, [%rd336];
	mad.lo.s32 	%r190, %r208, %r96, %r189;
	cvt.u64.u32 	%rd337, %r190;
	add.s64 	%rd338, %rd337, %rd11;
	shl.b64 	%rd339, %rd338, 2;
	add.s64 	%rd340, %rd3, %rd339;
	ld.global.f32 	%f314, [%rd340];
	fma.rn.f32 	%f315, %f313, %f314, %f343;
	ld.global.f32 	%f316, [%rd336+4];
	add.s32 	%r191, %r190, %r96;
	cvt.u64.u32 	%rd341, %r191;
	add.s64 	%rd342, %rd341, %rd11;
	shl.b64 	%rd343, %rd342, 2;
	add.s64 	%rd344, %rd3, %rd343;
	ld.global.f32 	%f317, [%rd344];
	fma.rn.f32 	%f343, %f316, %f317, %f315;
	add.s32 	%r208, %r208, 2;
$L__BB0_27:
	setp.eq.s32 	%p48, %r11, 0;
	@%p48 bra 	$L__BB0_29;
	cvt.u32.u64 	%r192, %rd12;
	cvt.u64.u32 	%rd345, %r208;
	add.s64 	%rd346, %rd345, %rd10;
	shl.b64 	%rd347, %rd346, 2;
	add.s64 	%rd348, %rd4, %rd347;
	ld.global.f32 	%f318, [%rd348];
	mad.lo.s32 	%r193, %r208, %r96, %r192;
	cvt.u64.u32 	%rd349, %r193;
	add.s64 	%rd350, %rd349, %rd11;
	shl.b64 	%rd351, %rd350, 2;
	add.s64 	%rd352, %rd3, %rd351;
	ld.global.f32 	%f319, [%rd352];
	fma.rn.f32 	%f343, %f318, %f319, %f343;
$L__BB0_29:
	cvt.u32.u64 	%r194, %rd12;
	sub.f32 	%f320, %f3, %f350;
	fma.rn.f32 	%f385, %f320, %f320, %f385;
	sub.f32 	%f321, %f3, %f343;
	fma.rn.f32 	%f386, %f321, %f321, %f386;
	add.s32 	%r197, %r194, 1;
	setp.eq.s32 	%p49, %r197, %r96;
	@%p49 bra 	$L__BB0_68;
	bra.uni 	$L__BB0_7;
$L__BB0_30:
	and.b32  	%r56, %r97, 7;
	add.s32 	%r57, %r56, -1;
	and.b32  	%r58, %r97, 3;
	and.b32  	%r59, %r97, 2147483640;
	and.b32  	%r60, %r97, 1;
	mov.b32 	%r213, 0;
	mov.f32 	%f386, 0f00000000;
	mov.f32 	%f385, %f386;
$L__BB0_31:
	setp.lt.u32 	%p27, %r97, 8;
	cvt.u64.u32 	%rd121, %r213;
	add.s64 	%rd122, %rd121, %rd7;
	shl.b64 	%rd123, %rd122, 2;
	add.s64 	%rd124, %rd5, %rd123;
	ld.global.f32 	%f32, [%rd124];
	mov.b32 	%r216, 0;
	mov.f32 	%f360, 0f00000000;
	@%p27 bra 	$L__BB0_34;
	mov.b32 	%r214, 0;
	mov.f32 	%f360, 0f00000000;
$L__BB0_33:
	.pragma "nounroll";
	cvt.u64.u32 	%rd125, %r214;
	add.s64 	%rd126, %rd125, %rd8;
	shl.b64 	%rd127, %rd126, 2;
	add.s64 	%rd128, %rd2, %rd127;
	ld.global.f32 	%f183, [%rd128];
	mad.lo.s32 	%r142, %r214, %r96, %r213;
	cvt.u64.u32 	%rd129, %r142;
	add.s64 	%rd130, %rd129, %rd9;
	shl.b64 	%rd131, %rd130, 2;
	add.s64 	%rd132, %rd1, %rd131;
	ld.global.f32 	%f184, [%rd132];
	fma.rn.f32 	%f185, %f183, %f184, %f360;
	ld.global.f32 	%f186, [%rd128+4];
	add.s32 	%r143, %r142, %r96;
	cvt.u64.u32 	%rd133, %r143;
	add.s64 	%rd134, %rd133, %rd9;
	shl.b64 	%rd135, %rd134, 2;
	add.s64 	%rd136, %rd1, %rd135;
	ld.global.f32 	%f187, [%rd136];
	fma.rn.f32 	%f188, %f186, %f187, %f185;
	ld.global.f32 	%f189, [%rd128+8];
	add.s32 	%r144, %r143, %r96;
	cvt.u64.u32 	%rd137, %r144;
	add.s64 	%rd138, %rd137, %rd9;
	shl.b64 	%rd139, %rd138, 2;
	add.s64 	%rd140, %rd1, %rd139;
	ld.global.f32 	%f190, [%rd140];
	fma.rn.f32 	%f191, %f189, %f190, %f188;
	ld.global.f32 	%f192, [%rd128+12];
	add.s32 	%r145, %r144, %r96;
	cvt.u64.u32 	%rd141, %r145;
	add.s64 	%rd142, %rd141, %rd9;
	shl.b64 	%rd143, %rd142, 2;
	add.s64 	%rd144, %rd1, %rd143;
	ld.global.f32 	%f193, [%rd144];
	fma.rn.f32 	%f194, %f192, %f193, %f191;
	ld.global.f32 	%f195, [%rd128+16];
	add.s32 	%r146, %r145, %r96;
	cvt.u64.u32 	%rd145, %r146;
	add.s64 	%rd146, %rd145, %rd9;
	shl.b64 	%rd147, %rd146, 2;
	add.s64 	%rd148, %rd1, %rd147;
	ld.global.f32 	%f196, [%rd148];
	fma.rn.f32 	%f197, %f195, %f196, %f194;
	ld.global.f32 	%f198, [%rd128+20];
	add.s32 	%r147, %r146, %r96;
	cvt.u64.u32 	%rd149, %r147;
	add.s64 	%rd150, %rd149, %rd9;
	shl.b64 	%rd151, %rd150, 2;
	add.s64 	%rd152, %rd1, %rd151;
	ld.global.f32 	%f199, [%rd152];
	fma.rn.f32 	%f200, %f198, %f199, %f197;
	ld.global.f32 	%f201, [%rd128+24];
	add.s32 	%r148, %r147, %r96;
	cvt.u64.u32 	%rd153, %r148;
	add.s64 	%rd154, %rd153, %rd9;
	shl.b64 	%rd155, %rd154, 2;
	add.s64 	%rd156, %rd1, %rd155;
	ld.global.f32 	%f202, [%rd156];
	fma.rn.f32 	%f203, %f201, %f202, %f200;
	ld.global.f32 	%f204, [%rd128+28];
	add.s32 	%r149, %r148, %r96;
	cvt.u64.u32 	%rd157, %r149;
	add.s64 	%rd158, %rd157, %rd9;
	shl.b64 	%rd159, %rd158, 2;
	add.s64 	%rd160, %rd1, %rd159;
	ld.global.f32 	%f205, [%rd160];
	fma.rn.f32 	%f360, %f204, %f205, %f203;
	add.s32 	%r214, %r214, 8;
	setp.ne.s32 	%p28, %r214, %r59;
	mov.u32 	%r216, %r59;
	@%p28 bra 	$L__BB0_33;
$L__BB0_34:
	setp.eq.s32 	%p29, %r56, 0;
	@%p29 bra 	$L__BB0_42;
	setp.lt.u32 	%p30, %r57, 3;
	@%p30 bra 	$L__BB0_37;
	cvt.u64.u32 	%rd161, %r216;
	add.s64 	%rd162, %rd161, %rd8;
	shl.b64 	%rd163, %rd162, 2;
	add.s64 	%rd164, %rd2, %rd163;
	ld.global.f32 	%f207, [%rd164];
	mad.lo.s32 	%r150, %r216, %r96, %r213;
	cvt.u64.u32 	%rd165, %r150;
	add.s64 	%rd166, %rd165, %rd9;
	shl.b64 	%rd167, %rd166, 2;
	add.s64 	%rd168, %rd1, %rd167;
	ld.global.f32 	%f208, [%rd168];
	fma.rn.f32 	%f209, %f207, %f208, %f360;
	ld.global.f32 	%f210, [%rd164+4];
	add.s32 	%r151, %r150, %r96;
	cvt.u64.u32 	%rd169, %r151;
	add.s64 	%rd170, %rd169, %rd9;
	shl.b64 	%rd171, %rd170, 2;
	add.s64 	%rd172, %rd1, %rd171;
	ld.global.f32 	%f211, [%rd172];
	fma.rn.f32 	%f212, %f210, %f211, %f209;
	ld.global.f32 	%f213, [%rd164+8];
	add.s32 	%r152, %r151, %r96;
	cvt.u64.u32 	%rd173, %r152;
	add.s64 	%rd174, %rd173, %rd9;
	shl.b64 	%rd175, %rd174, 2;
	add.s64 	%rd176, %rd1, %rd175;
	ld.global.f32 	%f214, [%rd176];
	fma.rn.f32 	%f215, %f213, %f214, %f212;
	ld.global.f32 	%f216, [%rd164+12];
	add.s32 	%r153, %r152, %r96;
	cvt.u64.u32 	%rd177, %r153;
	add.s64 	%rd178, %rd177, %rd9;
	shl.b64 	%rd179, %rd178, 2;
	add.s64 	%rd180, %rd1, %rd179;
	ld.global.f32 	%f217, [%rd180];
	fma.rn.f32 	%f360, %f216, %f217, %f215;
	add.s32 	%r216, %r216, 4;
$L__BB0_37:
	setp.eq.s32 	%p31, %r58, 0;
	@%p31 bra 	$L__BB0_42;
	setp.eq.s32 	%p32, %r58, 1;
	@%p32 bra 	$L__BB0_40;
	cvt.u64.u32 	%rd181, %r216;
	add.s64 	%rd182, %rd181, %rd8;
	shl.b64 	%rd183, %rd182, 2;
	add.s64 	%rd184, %rd2, %rd183;
	ld.global.f32 	%f219, [%rd184];
	mad.lo.s32 	%r154, %r216, %r96, %r213;
	cvt.u64.u32 	%rd185, %r154;
	add.s64 	%rd186, %rd185, %rd9;
	shl.b64 	%rd187, %rd186, 2;
	add.s64 	%rd188, %rd1, %rd187;
	ld.global.f32 	%f220, [%rd188];
	fma.rn.f32 	%f221, %f219, %f220, %f360;
	ld.global.f32 	%f222, [%rd184+4];
	add.s32 	%r155, %r154, %r96;
	cvt.u64.u32 	%rd189, %r155;
	add.s64 	%rd190, %rd189, %rd9;
	shl.b64 	%rd191, %rd190, 2;
	add.s64 	%rd192, %rd1, %rd191;
	ld.global.f32 	%f223, [%rd192];
	fma.rn.f32 	%f360, %f222, %f223, %f221;
	add.s32 	%r216, %r216, 2;
$L__BB0_40:
	setp.eq.s32 	%p33, %r60, 0;
	@%p33 bra 	$L__BB0_42;
	cvt.u64.u32 	%rd193, %r216;
	add.s64 	%rd194, %rd193, %rd8;
	shl.b64 	%rd195, %rd194, 2;
	add.s64 	%rd196, %rd2, %rd195;
	ld.global.f32 	%f224, [%rd196];
	mad.lo.s32 	%r156, %r216, %r96, %r213;
	cvt.u64.u32 	%rd197, %r156;
	add.s64 	%rd198, %rd197, %rd9;
	shl.b64 	%rd199, %rd198, 2;
	add.s64 	%rd200, %rd1, %rd199;
	ld.global.f32 	%f225, [%rd200];
	fma.rn.f32 	%f360, %f224, %f225, %f360;
$L__BB0_42:
	sub.f32 	%f226, %f32, %f360;
	fma.rn.f32 	%f385, %f226, %f226, %f385;
	fma.rn.f32 	%f386, %f32, %f32, %f386;
	add.s32 	%r213, %r213, 1;
	setp.eq.s32 	%p34, %r213, %r96;
	@%p34 bra 	$L__BB0_68;
	bra.uni 	$L__BB0_31;
$L__BB0_43:
	setp.lt.s32 	%p9, %r98, 1;
	@%p9 bra 	$L__BB0_57;
	and.b32  	%r70, %r98, 7;
	add.s32 	%r71, %r70, -1;
	and.b32  	%r72, %r98, 3;
	and.b32  	%r73, %r98, 2147483640;
	and.b32  	%r74, %r98, 1;
	mov.b32 	%r218, 0;
	mov.f32 	%f386, 0f00000000;
	mov.f32 	%f385, %f386;
$L__BB0_45:
	setp.lt.u32 	%p18, %r98, 8;
	cvt.u64.u32 	%rd41, %r218;
	add.s64 	%rd42, %rd41, %rd7;
	shl.b64 	%rd43, %rd42, 2;
	add.s64 	%rd44, %rd5, %rd43;
	ld.global.f32 	%f49, [%rd44];
	mov.b32 	%r221, 0;
	mov.f32 	%f370, 0f00000000;
	@%p18 bra 	$L__BB0_48;
	mov.b32 	%r219, 0;
	mov.f32 	%f370, 0f00000000;
$L__BB0_47:
	.pragma "nounroll";
	cvt.u64.u32 	%rd45, %r219;
	add.s64 	%rd46, %rd45, %rd10;
	shl.b64 	%rd47, %rd46, 2;
	add.s64 	%rd48, %rd4, %rd47;
	ld.global.f32 	%f135, [%rd48];
	mad.lo.s32 	%r124, %r219, %r96, %r218;
	cvt.u64.u32 	%rd49, %r124;
	add.s64 	%rd50, %rd49, %rd11;
	shl.b64 	%rd51, %rd50, 2;
	add.s64 	%rd52, %rd3, %rd51;
	ld.global.f32 	%f136, [%rd52];
	fma.rn.f32 	%f137, %f135, %f136, %f370;
	ld.global.f32 	%f138, [%rd48+4];
	add.s32 	%r125, %r124, %r96;
	cvt.u64.u32 	%rd53, %r125;
	add.s64 	%rd54, %rd53, %rd11;
	shl.b64 	%rd55, %rd54, 2;
	add.s64 	%rd56, %rd3, %rd55;
	ld.global.f32 	%f139, [%rd56];
	fma.rn.f32 	%f140, %f138, %f139, %f137;
	ld.global.f32 	%f141, [%rd48+8];
	add.s32 	%r126, %r125, %r96;
	cvt.u64.u32 	%rd57, %r126;
	add.s64 	%rd58, %rd57, %rd11;
	shl.b64 	%rd59, %rd58, 2;
	add.s64 	%rd60, %rd3, %rd59;
	ld.global.f32 	%f142, [%rd60];
	fma.rn.f32 	%f143, %f141, %f142, %f140;
	ld.global.f32 	%f144, [%rd48+12];
	add.s32 	%r127, %r126, %r96;
	cvt.u64.u32 	%rd61, %r127;
	add.s64 	%rd62, %rd61, %rd11;
	shl.b64 	%rd63, %rd62, 2;
	add.s64 	%rd64, %rd3, %rd63;
	ld.global.f32 	%f145, [%rd64];
	fma.rn.f32 	%f146, %f144, %f145, %f143;
	ld.global.f32 	%f147, [%rd48+16];
	add.s32 	%r128, %r127, %r96;
	cvt.u64.u32 	%rd65, %r128;
	add.s64 	%rd66, %rd65, %rd11;
	shl.b64 	%rd67, %rd66, 2;
	add.s64 	%rd68, %rd3, %rd67;
	ld.global.f32 	%f148, [%rd68];
	fma.rn.f32 	%f149, %f147, %f148, %f146;
	ld.global.f32 	%f150, [%rd48+20];
	add.s32 	%r129, %r128, %r96;
	cvt.u64.u32 	%rd69, %r129;
	add.s64 	%rd70, %rd69, %rd11;
	shl.b64 	%rd71, %rd70, 2;
	add.s64 	%rd72, %rd3, %rd71;
	ld.global.f32 	%f151, [%rd72];
	fma.rn.f32 	%f152, %f150, %f151, %f149;
	ld.global.f32 	%f153, [%rd48+24];
	add.s32 	%r130, %r129, %r96;
	cvt.u64.u32 	%rd73, %r130;
	add.s64 	%rd74, %rd73, %rd11;
	shl.b64 	%rd75, %rd74, 2;
	add.s64 	%rd76, %rd3, %rd75;
	ld.global.f32 	%f154, [%rd76];
	fma.rn.f32 	%f155, %f153, %f154, %f152;
	ld.global.f32 	%f156, [%rd48+28];
	add.s32 	%r131, %r130, %r96;
	cvt.u64.u32 	%rd77, %r131;
	add.s64 	%rd78, %rd77, %rd11;
	shl.b64 	%rd79, %rd78, 2;
	add.s64 	%rd80, %rd3, %rd79;
	ld.global.f32 	%f157, [%rd80];
	fma.rn.f32 	%f370, %f156, %f157, %f155;
	add.s32 	%r219, %r219, 8;
	setp.ne.s32 	%p19, %r219, %r73;
	mov.u32 	%r221, %r73;
	@%p19 bra 	$L__BB0_47;
$L__BB0_48:
	setp.eq.s32 	%p20, %r70, 0;
	@%p20 bra 	$L__BB0_56;
	setp.lt.u32 	%p21, %r71, 3;
	@%p21 bra 	$L__BB0_51;
	cvt.u64.u32 	%rd81, %r221;
	add.s64 	%rd82, %rd81, %rd10;
	shl.b64 	%rd83, %rd82, 2;
	add.s64 	%rd84, %rd4, %rd83;
	ld.global.f32 	%f159, [%rd84];
	mad.lo.s32 	%r132, %r221, %r96, %r218;
	cvt.u64.u32 	%rd85, %r132;
	add.s64 	%rd86, %rd85, %rd11;
	shl.b64 	%rd87, %rd86, 2;
	add.s64 	%rd88, %rd3, %rd87;
	ld.global.f32 	%f160, [%rd88];
	fma.rn.f32 	%f161, %f159, %f160, %f370;
	ld.global.f32 	%f162, [%rd84+4];
	add.s32 	%r133, %r132, %r96;
	cvt.u64.u32 	%rd89, %r133;
	add.s64 	%rd90, %rd89, %rd11;
	shl.b64 	%rd91, %rd90, 2;
	add.s64 	%rd92, %rd3, %rd91;
	ld.global.f32 	%f163, [%rd92];
	fma.rn.f32 	%f164, %f162, %f163, %f161;
	ld.global.f32 	%f165, [%rd84+8];
	add.s32 	%r134, %r133, %r96;
	cvt.u64.u32 	%rd93, %r134;
	add.s64 	%rd94, %rd93, %rd11;
	shl.b64 	%rd95, %rd94, 2;
	add.s64 	%rd96, %rd3, %rd95;
	ld.global.f32 	%f166, [%rd96];
	fma.rn.f32 	%f167, %f165, %f166, %f164;
	ld.global.f32 	%f168, [%rd84+12];
	add.s32 	%r135, %r134, %r96;
	cvt.u64.u32 	%rd97, %r135;
	add.s64 	%rd98, %rd97, %rd11;
	shl.b64 	%rd99, %rd98, 2;
	add.s64 	%rd100, %rd3, %rd99;
	ld.global.f32 	%f169, [%rd100];
	fma.rn.f32 	%f370, %f168, %f169, %f167;
	add.s32 	%r221, %r221, 4;
$L__BB0_51:
	setp.eq.s32 	%p22, %r72, 0;
	@%p22 bra 	$L__BB0_56;
	setp.eq.s32 	%p23, %r72, 1;
	@%p23 bra 	$L__BB0_54;
	cvt.u64.u32 	%rd101, %r221;
	add.s64 	%rd102, %rd101, %rd10;
	shl.b64 	%rd103, %rd102, 2;
	add.s64 	%rd104, %rd4, %rd103;
	ld.global.f32 	%f171, [%rd104];
	mad.lo.s32 	%r136, %r221, %r96, %r218;
	cvt.u64.u32 	%rd105, %r136;
	add.s64 	%rd106, %rd105, %rd11;
	shl.b64 	%rd107, %rd106, 2;
	add.s64 	%rd108, %rd3, %rd107;
	ld.global.f32 	%f172, [%rd108];
	fma.rn.f32 	%f173, %f171, %f172, %f370;
	ld.global.f32 	%f174, [%rd104+4];
	add.s32 	%r137, %r136, %r96;
	cvt.u64.u32 	%rd109, %r137;
	add.s64 	%rd110, %rd109, %rd11;
	shl.b64 	%rd111, %rd110, 2;
	add.s64 	%rd112, %rd3, %rd111;
	ld.global.f32 	%f175, [%rd112];
	fma.rn.f32 	%f370, %f174, %f175, %f173;
	add.s32 	%r221, %r221, 2;
$L__BB0_54:
	setp.eq.s32 	%p24, %r74, 0;
	@%p24 bra 	$L__BB0_56;
	cvt.u64.u32 	%rd113, %r221;
	add.s64 	%rd114, %rd113, %rd10;
	shl.b64 	%rd115, %rd114, 2;
	add.s64 	%rd116, %rd4, %rd115;
	ld.global.f32 	%f176, [%rd116];
	mad.lo.s32 	%r138, %r221, %r96, %r218;
	cvt.u64.u32 	%rd117, %r138;
	add.s64 	%rd118, %rd117, %rd11;
	shl.b64 	%rd119, %rd118, 2;
	add.s64 	%rd120, %rd3, %rd119;
	ld.global.f32 	%f177, [%rd120];
	fma.rn.f32 	%f370, %f176, %f177, %f370;
$L__BB0_56:
	fma.rn.f32 	%f385, %f49, %f49, %f385;
	sub.f32 	%f178, %f49, %f370;
	fma.rn.f32 	%f386, %f178, %f178, %f386;
	add.s32 	%r218, %r218, 1;
	setp.eq.s32 	%p25, %r218, %r96;
	@%p25 bra 	$L__BB0_68;
	bra.uni 	$L__BB0_45;
$L__BB0_57:
	add.s32 	%r118, %r96, -1;
	and.b32  	%r84, %r96, 7;
	setp.lt.u32 	%p10, %r118, 7;
	mov.b32 	%r225, 0;
	mov.f32 	%f386, 0f00000000;
	mov.f32 	%f385, %f386;
	@%p10 bra 	$L__BB0_60;
	and.b32  	%r225, %r96, 2147483640;
	mov.b32 	%r223, 0;
	mov.f32 	%f386, 0f00000000;
$L__BB0_59:
	.pragma "nounroll";
	cvt.u64.u32 	%rd25, %r223;
	add.s64 	%rd26, %rd25, %rd7;
	shl.b64 	%rd27, %rd26, 2;
	add.s64 	%rd28, %rd5, %rd27;
	ld.global.f32 	%f92, [%rd28];
	fma.rn.f32 	%f93, %f92, %f92, %f385;
	fma.rn.f32 	%f94, %f92, %f92, %f386;
	ld.global.f32 	%f95, [%rd28+4];
	fma.rn.f32 	%f96, %f95, %f95, %f93;
	fma.rn.f32 	%f97, %f95, %f95, %f94;
	ld.global.f32 	%f98, [%rd28+8];
	fma.rn.f32 	%f99, %f98, %f98, %f96;
	fma.rn.f32 	%f100, %f98, %f98, %f97;
	ld.global.f32 	%f101, [%rd28+12];
	fma.rn.f32 	%f102, %f101, %f101, %f99;
	fma.rn.f32 	%f103, %f101, %f101, %f100;
	ld.global.f32 	%f104, [%rd28+16];
	fma.rn.f32 	%f105, %f104, %f104, %f102;
	fma.rn.f32 	%f106, %f104, %f104, %f103;
	ld.global.f32 	%f107, [%rd28+20];
	fma.rn.f32 	%f108, %f107, %f107, %f105;
	fma.rn.f32 	%f109, %f107, %f107, %f106;
	ld.global.f32 	%f110, [%rd28+24];
	fma.rn.f32 	%f111, %f110, %f110, %f108;
	fma.rn.f32 	%f112, %f110, %f110, %f109;
	ld.global.f32 	%f113, [%rd28+28];
	fma.rn.f32 	%f385, %f113, %f113, %f111;
	fma.rn.f32 	%f386, %f113, %f113, %f112;
	add.s32 	%r223, %r223, 8;
	setp.ne.s32 	%p11, %r223, %r225;
	@%p11 bra 	$L__BB0_59;
$L__BB0_60:
	setp.eq.s32 	%p12, %r84, 0;
	@%p12 bra 	$L__BB0_68;
	and.b32  	%r89, %r96, 3;
	setp.lt.u32 	%p13, %r84, 4;
	@%p13 bra 	$L__BB0_63;
	cvt.u64.u32 	%rd29, %r225;
	add.s64 	%rd30, %rd29, %rd7;
	shl.b64 	%rd31, %rd30, 2;
	add.s64 	%rd32, %rd5, %rd31;
	ld.global.f32 	%f115, [%rd32];
	fma.rn.f32 	%f116, %f115, %f115, %f385;
	fma.rn.f32 	%f117, %f115, %f115, %f386;
	ld.global.f32 	%f118, [%rd32+4];
	fma.rn.f32 	%f119, %f118, %f118, %f116;
	fma.rn.f32 	%f120, %f118, %f118, %f117;
	ld.global.f32 	%f121, [%rd32+8];
	fma.rn.f32 	%f122, %f121, %f121, %f119;
	fma.rn.f32 	%f123, %f121, %f121, %f120;
	ld.global.f32 	%f124, [%rd32+12];
	fma.rn.f32 	%f385, %f124, %f124, %f122;
	fma.rn.f32 	%f386, %f124, %f124, %f123;
	add.s32 	%r225, %r225, 4;
$L__BB0_63:
	setp.eq.s32 	%p14, %r89, 0;
	@%p14 bra 	$L__BB0_68;
	setp.eq.s32 	%p15, %r89, 1;
	@%p15 bra 	$L__BB0_66;
	cvt.u64.u32 	%rd33, %r225;
	add.s64 	%rd34, %rd33, %rd7;
	shl.b64 	%rd35, %rd34, 2;
	add.s64 	%rd36, %rd5, %rd35;
	ld.global.f32 	%f126, [%rd36];
	fma.rn.f32 	%f127, %f126, %f126, %f385;
	fma.rn.f32 	%f128, %f126, %f126, %f386;
	ld.global.f32 	%f129, [%rd36+4];
	fma.rn.f32 	%f385, %f129, %f129, %f127;
	fma.rn.f32 	%f386, %f129, %f129, %f128;
	add.s32 	%r225, %r225, 2;
$L__BB0_66:
	and.b32  	%r120, %r96, 1;
	setp.eq.b32 	%p16, %r120, 1;
	not.pred 	%p17, %p16;
	@%p17 bra 	$L__BB0_68;
	cvt.u64.u32 	%rd37, %r225;
	add.s64 	%rd38, %rd37, %rd7;
	shl.b64 	%rd39, %rd38, 2;
	add.s64 	%rd40, %rd5, %rd39;
	ld.global.f32 	%f130, [%rd40];
	fma.rn.f32 	%f385, %f130, %f130, %f385;
	fma.rn.f32 	%f386, %f130, %f130, %f386;
$L__BB0_68:
	ld.param.u32 	%r196, [_Z5ftestiiiiiiiPfiS_iS_iS_iS_iS__param_1];
	cvt.rn.f32.s32 	%f322, %r196;
	sub.f32 	%f323, %f385, %f386;
	add.f32 	%f324, %f322, %f322;
	cvt.rn.f32.s32 	%f325, %r96;
	sub.f32 	%f326, %f325, %f324;
	add.f32 	%f327, %f326, 0fBF800000;
	mul.f32 	%f328, %f327, %f323;
	mul.f32 	%f329, %f386, %f322;
	div.rn.f32 	%f330, %f328, %f329;
	abs.f32 	%f331, %f330;
	setp.equ.f32 	%p50, %f331, 0f7F800000;
	selp.f32 	%f332, 0f00000000, %f330, %p50;
	mul.wide.s32 	%rd353, %r3, 4;
	add.s64 	%rd354, %rd6, %rd353;
	st.global.f32 	[%rd354], %f332;
$L__BB0_69:
	ret;

}


// ===== COMPILED SASS (sm_100) =====

	.target	sm_100

	.elftype	@"ET_EXEC"


//--------------------- .note.nv.tkinfo           --------------------------
	.section	.note.nv.tkinfo,"",@"SHT_NOTE"
	.sectionflags	@"SHF_NOTE_NV_TKINFO"
	.tkinfo
        /*0018*/ 	.word	0x00000002
        /*0030*/ 	.string	""
        /*0030*/ 	.string	"ptxas"
        /*0030*/ 	.string	"Cuda compilation tools, release 13.0, V13.0.88"
        /*0030*/ 	.string	"Build cuda_13.0.r13.0/compiler.36424714_0"
        /*0030*/ 	.string	"-arch sm_100 -m 64 "



//--------------------- .note.nv.cuinfo           --------------------------
	.section	.note.nv.cuinfo,"",@"SHT_NOTE"
	.sectionflags	@"SHF_NOTE_NV_CUINFO"
        /*0018*/ 	.short	0x0002
        /*001a*/ 	.short	0x0064
        /*001c*/ 	.short	0x0082
	.zero		2


//--------------------- .nv.info                  --------------------------
	.section	.nv.info,"",@"SHT_CUDA_INFO"
	.align	4


	//----- nvinfo : EIATTR_REGCOUNT
	.align		4
        /*0000*/ 	.byte	0x04, 0x2f
        /*0002*/ 	.short	(.L_1 - .L_0)
	.align		4
.L_0:
        /*0004*/ 	.word	index@(_Z5ftestiiiiiiiPfiS_iS_iS_iS_iS_)
        /*0008*/ 	.word	0x00000020


	//----- nvinfo : EIATTR_FRAME_SIZE
	.align		4
.L_1:
        /*000c*/ 	.byte	0x04, 0x11
        /*000e*/ 	.short	(.L_3 - .L_2)
	.align		4
.L_2:
        /*0010*/ 	.word	index@($__internal_0_$__cuda_sm3x_div_rn_noftz_f32_slowpath)
        /*0014*/ 	.word	0x00000000


	//----- nvinfo : EIATTR_FRAME_SIZE
	.align		4
.L_3:
        /*0018*/ 	.byte	0x04, 0x11
        /*001a*/ 	.short	(.L_5 - .L_4)
	.align		4
.L_4:
        /*001c*/ 	.word	index@(_Z5ftestiiiiiiiPfiS_iS_iS_iS_iS_)
        /*0020*/ 	.word	0x00000000


	//----- nvinfo : EIATTR_MIN_STACK_SIZE
	.align		4
.L_5:
        /*0024*/ 	.byte	0x04, 0x12
        /*0026*/ 	.short	(.L_7 - .L_6)
	.align		4
.L_6:
        /*0028*/ 	.word	index@(_Z5ftestiiiiiiiPfiS_iS_iS_iS_iS_)
        /*002c*/ 	.word	0x00000000
.L_7:


//--------------------- .nv.compat                --------------------------
	.section	.nv.compat,"",@"SHT_CUDA_COMPAT_INFO"
	.align	4
        /*0000*/ 	.byte	0x02, 0x09, 0x00, 0x00, 0x02, 0x02, 0x01, 0x00, 0x02, 0x05, 0x05, 0x00, 0x03, 0x07, 0x01, 0x01
        /*0010*/ 	.byte	0x02, 0x03, 0x00, 0x00, 0x02, 0x06, 0x01, 0x00, 0x04, 0x0b, 0x08, 0x00, 0x01, 0x00, 0x00, 0x00
        /*0020*/ 	.byte	0x00, 0x00, 0x00, 0x00


//--------------------- .nv.info._Z5ftestiiiiiiiPfiS_iS_iS_iS_iS_ --------------------------
	.section	.nv.info._Z5ftestiiiiiiiPfiS_iS_iS_iS_iS_,"",@"SHT_CUDA_INFO"
	.sectionflags	@""
	.align	4


	//----- nvinfo : EIATTR_CUDA_API_VERSION
	.align		4
        /*0000*/ 	.byte	0x04, 0x37
        /*0002*/ 	.short	(.L_9 - .L_8)
.L_8:
        /*0004*/ 	.word	0x00000082


	//----- nvinfo : EIATTR_KPARAM_INFO
	.align		4
.L_9:
        /*0008*/ 	.byte	0x04, 0x17
        /*000a*/ 	.short	(.L_11 - .L_10)
.L_10:
        /*000c*/ 	.word	0x00000000
        /*0010*/ 	.short	0x0011
        /*0012*/ 	.short	0x0070
        /*0014*/ 	.byte	0x00, 0xf5, 0x21, 0x00


	//----- nvinfo : EIATTR_KPARAM_INFO
	.align		4
.L_11:
        /*0018*/ 	.byte	0x04, 0x17
        /*001a*/ 	.short	(.L_13 - .L_12)
.L_12:
        /*001c*/ 	.word	0x00000000
        /*0020*/ 	.short	0x0010
        /*0022*/ 	.short	0x0068
        /*0024*/ 	.byte	0x00, 0xf0, 0x11, 0x00


	//----- nvinfo : EIATTR_KPARAM_INFO
	.align		4
.L_13:
        /*0028*/ 	.byte	0x04, 0x17
        /*002a*/ 	.short	(.L_15 - .L_14)
.L_14:
        /*002c*/ 	.word	0x00000000
        /*0030*/ 	.short	0x000f
        /*0032*/ 	.short	0x0060
        /*0034*/ 	.byte	0x00, 0xf5, 0x21, 0x00


	//----- nvinfo : EIATTR_KPARAM_INFO
	.align		4
.L_15:
        /*0038*/ 	.byte	0x04, 0x17
        /*003a*/ 	.short	(.L_17 - .L_16)
.L_16:
        /*003c*/ 	.word	0x00000000
        /*0040*/ 	.short	0x000e
        /*0042*/ 	.short	0x0058
        /*0044*/ 	.byte	0x00, 0xf0, 0x11, 0x00


	//----- nvinfo : EIATTR_KPARAM_INFO
	.align		4
.L_17:
        /*0048*/ 	.byte	0x04, 0x17
        /*004a*/ 	.short	(.L_19 - .L_18)
.L_18:
        /*004c*/ 	.word	0x00000000
        /*0050*/ 	.short	0x000d
        /*0052*/ 	.short	0x0050
        /*0054*/ 	.byte	0x00, 0xf5, 0x21, 0x00


	//----- nvinfo : EIATTR_KPARAM_INFO
	.align		4
.L_19:
        /*0058*/ 	.byte	0x04, 0x17
        /*005a*/ 	.short	(.L_21 - .L_20)
.L_20:
        /*005c*/ 	.word	0x00000000
        /*0060*/ 	.short	0x000c
        /*0062*/ 	.short	0x0048
        /*0064*/ 	.byte	0x00, 0xf0, 0x11, 0x00


	//----- nvinfo : EIATTR_KPARAM_INFO
	.align		4
.L_21:
        /*0068*/ 	.byte	0x04, 0x17
        /*006a*/ 	.short	(.L_23 - .L_22)
.L_22:
        /*006c*/ 	.word	0x00000000
        /*0070*/ 	.short	0x000b
        /*0072*/ 	.short	0x0040
        /*0074*/ 	.byte	0x00, 0xf5, 0x21, 0x00


	//----- nvinfo : EIATTR_KPARAM_INFO
	.align		4
.L_23:
        /*0078*/ 	.byte	0x04, 0x17
        /*007a*/ 	.short	(.L_25 - .L_24)
.L_24:
        /*007c*/ 	.word	0x00000000
        /*0080*/ 	.short	0x000a
        /*0082*/ 	.short	0x0038
        /*0084*/ 	.byte	0x00, 0xf0, 0x11, 0x00


	//----- nvinfo : EIATTR_KPARAM_INFO
	.align		4
.L_25:
        /*0088*/ 	.byte	0x04, 0x17
        /*008a*/ 	.short	(.L_27 - .L_26)
.L_26:
        /*008c*/ 	.word	0x00000000
        /*0090*/ 	.short	0x0009
        /*0092*/ 	.short	0x0030
        /*0094*/ 	.byte	0x00, 0xf5, 0x21, 0x00


	//----- nvinfo : EIATTR_KPARAM_INFO
	.align		4
.L_27:
        /*0098*/ 	.byte	0x04, 0x17
        /*009a*/ 	.short	(.L_29 - .L_28)
.L_28:
        /*009c*/ 	.word	0x00000000
        /*00a0*/ 	.short	0x0008
        /*00a2*/ 	.short	0x0028
        /*00a4*/ 	.byte	0x00, 0xf0, 0x11, 0x00


	//----- nvinfo : EIATTR_KPARAM_INFO
	.align		4
.L_29:
        /*00a8*/ 	.byte	0x04, 0x17
        /*00aa*/ 	.short	(.L_31 - .L_30)
.L_30:
        /*00ac*/ 	.word	0x00000000
        /*00b0*/ 	.short	0x0007
        /*00b2*/ 	.short	0x0020
        /*00b4*/ 	.byte	0x00, 0xf5, 0x21, 0x00


	//----- nvinfo : EIATTR_KPARAM_INFO
	.align		4
.L_31:
        /*00b8*/ 	.byte	0x04, 0x17
        /*00ba*/ 	.short	(.L_33 - .L_32)
.L_32:
        /*00bc*/ 	.word	0x00000000
        /*00c0*/ 	.short	0x0006
        /*00c2*/ 	.short	0x0018
        /*00c4*/ 	.byte	0x00, 0xf0, 0x11, 0x00


	//----- nvinfo : EIATTR_KPARAM_INFO
	.align		4
.L_33:
        /*00c8*/ 	.byte	0x04, 0x17
        /*00ca*/ 	.short	(.L_35 - .L_34)
.L_34:
        /*00cc*/ 	.word	0x00000000
        /*00d0*/ 	.short	0x0005
        /*00d2*/ 	.short	0x0014
        /*00d4*/ 	.byte	0x00, 0xf0, 0x11, 0x00


	//----- nvinfo : EIATTR_KPARAM_INFO
	.align		4
.L_35:
        /*00d8*/ 	.byte	0x04, 0x17
        /*00da*/ 	.short	(.L_37 - .L_36)
.L_36:
        /*00dc*/ 	.word	0x00000000
        /*00e0*/ 	.short	0x0004
        /*00e2*/ 	.short	0x0010
        /*00e4*/ 	.byte	0x00, 0xf0, 0x11, 0x00


	//----- nvinfo : EIATTR_KPARAM_INFO
	.align		4
.L_37:
        /*00e8*/ 	.byte	0x04, 0x17
        /*00ea*/ 	.short	(.L_39 - .L_38)
.L_38:
        /*00ec*/ 	.word	0x00000000
        /*00f0*/ 	.short	0x0003
        /*00f2*/ 	.short	0x000c
        /*00f4*/ 	.byte	0x00, 0xf0, 0x11, 0x00


	//----- nvinfo : EIATTR_KPARAM_INFO
	.align		4
.L_39:
        /*00f8*/ 	.byte	0x04, 0x17
        /*00fa*/ 	.short	(.L_41 - .L_40)
.L_40:
        /*00fc*/ 	.word	0x00000000
        /*0100*/ 	.short	0x0002
        /*0102*/ 	.short	0x0008
        /*0104*/ 	.byte	0x00, 0xf0, 0x11, 0x00


	//----- nvinfo : EIATTR_KPARAM_INFO
	.align		4
.L_41:
        /*0108*/ 	.byte	0x04, 0x17
        /*010a*/ 	.short	(.L_43 - .L_42)
.L_42:
        /*010c*/ 	.word	0x00000000
        /*0110*/ 	.short	0x0001
        /*0112*/ 	.short	0x0004
        /*0114*/ 	.byte	0x00, 0xf0, 0x11, 0x00


	//----- nvinfo : EIATTR_KPARAM_INFO
	.align		4
.L_43:
        /*0118*/ 	.byte	0x04, 0x17
        /*011a*/ 	.short	(.L_45 - .L_44)
.L_44:
        /*011c*/ 	.word	0x00000000
        /*0120*/ 	.short	0x0000
        /*0122*/ 	.short	0x0000
        /*0124*/ 	.byte	0x00, 0xf0, 0x11, 0x00


	//----- nvinfo : EIATTR_SPARSE_MMA_MASK
	.align		4
.L_45:
        /*0128*/ 	.byte	0x03, 0x50
        /*012a*/ 	.short	0x0000


	//----- nvinfo : EIATTR_MAXREG_COUNT
	.align		4
        /*012c*/ 	.byte	0x03, 0x1b
        /*012e*/ 	.short	0x00ff


	//----- nvinfo : EIATTR_MERCURY_ISA_VERSION
	.align		4
        /*0130*/ 	.byte	0x03, 0x5f
        /*0132*/ 	.short	0x0101


	//----- nvinfo : EIATTR_VRC_CTA_INIT_COUNT
	.align		4
        /*0134*/ 	.byte	0x02, 0x4a
	.zero		1
	.zero		1


	//----- nvinfo : EIATTR_EXIT_INSTR_OFFSETS
	.align		4
        /*0138*/ 	.byte	0x04, 0x1c
        /*013a*/ 	.short	(.L_47 - .L_46)


	//   ....[0]....
.L_46:
        /*013c*/ 	.word	0x000000b0


	//   ....[1]....
        /*0140*/ 	.word	0x00000140


	//   ....[2]....
        /*0144*/ 	.word	0x00003bc0


	//----- nvinfo : EIATTR_CRS_STACK_SIZE
	.align		4
.L_47:
        /*0148*/ 	.byte	0x04, 0x1e
        /*014a*/ 	.short	(.L_49 - .L_48)
.L_48:
        /*014c*/ 	.word	0x00000000


	//----- nvinfo : EIATTR_CBANK_PARAM_SIZE
	.align		4
.L_49:
        /*0150*/ 	.byte	0x03, 0x19
        /*0152*/ 	.short	0x0078


	//----- nvinfo : EIATTR_PARAM_CBANK
	.align		4
        /*0154*/ 	.byte	0x04, 0x0a
        /*0156*/ 	.short	(.L_51 - .L_50)
	.align		4
.L_50:
        /*0158*/ 	.word	index@(.nv.constant0._Z5ftestiiiiiiiPfiS_iS_iS_iS_iS_)
        /*015c*/ 	.short	0x0380
        /*015e*/ 	.short	0x0078


	//----- nvinfo : EIATTR_SW_WAR
	.align		4
.L_51:
        /*0160*/ 	.byte	0x04, 0x36
        /*0162*/ 	.short	(.L_53 - .L_52)
.L_52:
        /*0164*/ 	.word	0x00000008
.L_53:


//--------------------- .nv.callgraph             --------------------------
	.section	.nv.callgraph,"",@"SHT_CUDA_CALLGRAPH"
	.align	4
	.sectionentsize	8
	.align		4
        /*0000*/ 	.word	0x00000000
	.align		4
        /*0004*/ 	.word	0xffffffff
	.align		4
        /*0008*/ 	.word	0x00000000
	.align		4
        /*000c*/ 	.word	0xfffffffe
	.align		4
        /*0010*/ 	.word	0x00000000
	.align		4
        /*0014*/ 	.word	0xfffffffd
	.align		4
        /*0018*/ 	.word	0x00000000
	.align		4
        /*001c*/ 	.word	0xfffffffc


//--------------------- .text._Z5ftestiiiiiiiPfiS_iS_iS_iS_iS_ --------------------------
	.section	.text._Z5ftestiiiiiiiPfiS_iS_iS_iS_iS_,"ax",@progbits
	.align	128
        .global         _Z5ftestiiiiiiiPfiS_iS_iS_iS_iS_
        .type           _Z5ftestiiiiiiiPfiS_iS_iS_iS_iS_,@function
        .size           _Z5ftestiiiiiiiPfiS_iS_iS_iS_iS_,(.L_x_44 - _Z5ftestiiiiiiiPfiS_iS_iS_iS_iS_)
        .other          _Z5ftestiiiiiiiPfiS_iS_iS_iS_iS_,@"STO_CUDA_ENTRY STV_DEFAULT"
_Z5ftestiiiiiiiPfiS_iS_iS_iS_iS_:
.text._Z5ftestiiiiiiiPfiS_iS_iS_iS_iS_:
[----:B------:R-:W-:Y:S01]  /*0000*/  LDC R1, c[0x0][0x37c] ;  /* 0x0000df00ff017b82 */ /* 0x000fe20000000800 */
[----:B------:R-:W0:Y:S01]  /*0010*/  S2R R5, SR_CTAID.Y ;  /* 0x0000000000057919 */ /* 0x000e220000002600 */
[----:B------:R-:W1:Y:S01]  /*0020*/  LDCU UR5, c[0x0][0x390] ;  /* 0x00007200ff0577ac */ /* 0x000e620008000800 */
[----:B------:R-:W0:Y:S01]  /*0030*/  S2R R2, SR_TID.Y ;  /* 0x0000000000027919 */ /* 0x000e220000002200 */
[----:B------:R-:W2:Y:S01]  /*0040*/  LDCU UR4, c[0x0][0x38c] ;  /* 0x00007180ff0477ac */ /* 0x000ea20008000800 */
[----:B------:R-:W3:Y:S01]  /*0050*/  S2R R0, SR_CTAID.X ;  /* 0x0000000000007919 */ /* 0x000ee20000002500 */
[----:B------:R-:W3:Y:S01]  /*0060*/  S2R R3, SR_TID.X ;  /* 0x0000000000037919 */ /* 0x000ee20000002100 */
[----:B0-----:R-:W-:-:S05]  /*0070*/  IMAD R5, R5, 0x10, R2 ;  /* 0x0000001005057824 */ /* 0x001fca00078e0202 */
[----:B-1----:R-:W-:Y:S01]  /*0080*/  ISETP.GE.AND P0, PT, R5, UR5, PT ;  /* 0x0000000505007c0c */ /* 0x002fe2000bf06270 */
[----:B---3--:R-:W-:-:S05]  /*0090*/  IMAD R0, R0, 0x10, R3 ;  /* 0x0000001000007824 */ /* 0x008fca00078e0203 */
[----:B--2---:R-:W-:-:S13]  /*00a0*/  ISETP.GE.OR P0, PT, R0, UR4, P0 ;  /* 0x0000000400007c0c */ /* 0x004fda0008706670 */
[----:B------:R-:W-:Y:S05]  /*00b0*/  @P0 EXIT ;  /* 0x000000000000094d */ /* 0x000fea0003800000 */
[----:B------:R-:W0:Y:S01]  /*00c0*/  LDCU UR5, c[0x0][0x380] ;  /* 0x00007000ff0577ac */ /* 0x000e220008000800 */
[C---:B------:R-:W-:Y:S01]  /*00d0*/  ISETP.NE.AND P0, PT, R5.reuse, R0, PT ;  /* 0x000000000500720c */ /* 0x040fe20003f05270 */
[----:B------:R-:W-:Y:S01]  /*00e0*/  IMAD R0, R5, UR4, R0 ;  /* 0x0000000405007c24 */ /* 0x000fe2000f8e0200 */
[----:B------:R-:W1:Y:S02]  /*00f0*/  LDCU.64 UR8, c[0x0][0x358] ;  /* 0x00006b00ff0877ac */ /* 0x000e640008000a00 */
[----:B0-----:R-:W-:-:S13]  /*0100*/  ISETP.NE.OR P0, PT, RZ, UR5, P0 ;  /* 0x00000005ff007c0c */ /* 0x001fda0008705670 */
[----:B------:R-:W0:Y:S02]  /*0110*/  @!P0 LDC.64 R2, c[0x0][0x3f0] ;  /* 0x0000fc00ff028b82 */ /* 0x000e240000000a00 */
[----:B0-----:R-:W-:-:S05]  /*0120*/  @!P0 IMAD.WIDE R2, R0, 0x4, R2 ;  /* 0x0000000400028825 */ /* 0x001fca00078e0202 */
[----:B-1----:R0:W-:Y:S01]  /*0130*/  @!P0 STG.E desc[UR8][R2.64], RZ ;  /* 0x000000ff02008986 */ /* 0x0021e2000c101908 */
[----:B------:R-:W-:Y:S05]  /*0140*/  @!P0 EXIT ;  /* 0x000000000000894d */ /* 0x000fea0003800000 */
[----:B------:R-:W1:Y:S01]  /*0150*/  LDCU UR6, c[0x0][0x388] ;  /* 0x00007100ff0677ac */ /* 0x000e620008000800 */
[----:B0-----:R-:W-:Y:S01]  /*0160*/  CS2R R2, SRZ ;  /* 0x0000000000027805 */ /* 0x001fe2000001ff00 */
[----:B------:R-:W0:Y:S01]  /*0170*/  LDCU UR4, c[0x0][0x3b8] ;  /* 0x00007700ff0477ac */ /* 0x000e220008000800 */
[----:B------:R-:W2:Y:S01]  /*0180*/  LDCU UR5, c[0x0][0x3d8] ;  /* 0x00007b00ff0577ac */ /* 0x000ea20008000800 */
[----:B-1----:R-:W-:Y:S02]  /*0190*/  IMAD.U32 R12, RZ, RZ, UR6 ;  /* 0x00000006ff0c7e24 */ /* 0x002fe4000f8e00ff */
[----:B0-----:R-:W-:-:S03]  /*01a0*/  IMAD R4, R5, UR4, RZ ;  /* 0x0000000405047c24 */ /* 0x001fc6000f8e02ff */
[----:B------:R-:W-:Y:S01]  /*01b0*/  ISETP.GE.AND P0, PT, R12, 0x1, PT ;  /* 0x000000010c00780c */ /* 0x000fe20003f06270 */
[----:B--2---:R-:W-:-:S12]  /*01c0*/  IMAD R5, R5, UR5, RZ ;  /* 0x0000000505057c24 */ /* 0x004fd8000f8e02ff */
[----:B------:R-:W-:Y:S05]  /*01d0*/  @!P0 BRA `(.L_x_0) ;  /* 0x00000038000c8947 */ /* 0x000fea0003800000 */
[----:B------:R-:W0:Y:S01]  /*01e0*/  LDCU UR4, c[0x0][0x394] ;  /* 0x00007280ff0477ac */ /* 0x000e220008000800 */
[----:B------:R-:W1:Y:S01]  /*01f0*/  LDCU UR5, c[0x0][0x3c8] ;  /* 0x00007900ff0577ac */ /* 0x000e620008000800 */
[----:B------:R-:W2:Y:S01]  /*0200*/  LDCU UR6, c[0x0][0x3e8] ;  /* 0x00007d00ff0677ac */ /* 0x000ea20008000800 */
[----:B0-----:R-:W-:Y:S01]  /*0210*/  UISETP.GE.AND UP0, UPT, UR4, 0x1, UPT ;  /* 0x000000010400788c */ /* 0x001fe2000bf06270 */
[C---:B-1----:R-:W-:Y:S02]  /*0220*/  IMAD R6, R0.reuse, UR5, RZ ;  /* 0x0000000500067c24 */ /* 0x042fe4000f8e02ff */
[----:B--2---:R-:W-:-:S06]  /*0230*/  IMAD R7, R0, UR6, RZ ;  /* 0x0000000600077c24 */ /* 0x004fcc000f8e02ff */
[----:B------:R-:W-:Y:S05]  /*0240*/  BRA.U !UP0, `(.L_x_1) ;  /* 0x0000002508707547 */ /* 0x000fea000b800000 */
[----:B------:R-:W0:Y:S01]  /*0250*/  LDCU UR6, c[0x0][0x398] ;  /* 0x00007300ff0677ac */ /* 0x000e220008000800 */
[----:B------:R-:W-:Y:S01]  /*0260*/  SHF.R.S32.HI R8, RZ, 0x1f, R5 ;  /* 0x0000001fff087819 */ /* 0x000fe20000011405 */
[----:B0-----:R-:W-:-:S09]  /*0270*/  UISETP.GE.AND UP0, UPT, UR6, 0x1, UPT ;  /* 0x000000010600788c */ /* 0x001fd2000bf06270 */
[----:B------:R-:W-:Y:S05]  /*0280*/  BRA.U !UP0, `(.L_x_2) ;  /* 0x0000001908547547 */ /* 0x000fea000b800000 */
[----:B------:R-:W-:Y:S01]  /*0290*/  IMAD.SHL.U32 R9, R12, 0x8, RZ ;  /* 0x000000080c097824 */ /* 0x000fe200078e00ff */
[----:B------:R-:W-:Y:S01]  /*02a0*/  CS2R R2, SRZ ;  /* 0x0000000000027805 */ /* 0x000fe2000001ff00 */
[----:B------:R-:W-:Y:S01]  /*02b0*/  ULOP3.LUT UR6, UR6, 0x7ffffff8, URZ, 0xc0, !UPT ;  /* 0x7ffffff806067892 */ /* 0x000fe2000f8ec0ff */
[----:B------:R-:W-:-:S11]  /*02c0*/  UMOV UR4, URZ ;  /* 0x000000ff00047c82 */ /* 0x000fd60008000000 */
.L_x_13:
[----:B------:R-:W0:Y:S01]  /*02d0*/  LDCU UR5, c[0x0][0x3a8] ;  /* 0x00007500ff0577ac */ /* 0x000e220008000800 */
[----:B------:R-:W1:Y:S01]  /*02e0*/  LDCU.64 UR10, c[0x0][0x3a0] ;  /* 0x00007400ff0a77ac */ /* 0x000e620008000a00 */
[----:B0-----:R-:W-:Y:S01]  /*02f0*/  IMAD R11, R0, UR5, RZ ;  /* 0x00000005000b7c24 */ /* 0x001fe2000f8e02ff */
[----:B------:R-:W0:Y:S04]  /*0300*/  LDCU UR5, c[0x0][0x394] ;  /* 0x00007280ff0577ac */ /* 0x000e280008000800 */
[----:B------:R-:W-:Y:S02]  /*0310*/  SHF.R.S32.HI R12, RZ, 0x1f, R11 ;  /* 0x0000001fff0c7819 */ /* 0x000fe4000001140b */
[----:B------:R-:W-:-:S05]  /*0320*/  IADD3 R11, P0, PT, R11, UR4, RZ ;  /* 0x000000040b0b7c10 */ /* 0x000fca000ff1e0ff */
[----:B------:R-:W-:Y:S01]  /*0330*/  IMAD.X R12, RZ, RZ, R12, P0 ;  /* 0x000000ffff0c7224 */ /* 0x000fe200000e060c */
[----:B-1----:R-:W-:-:S04]  /*0340*/  LEA R10, P0, R11, UR10, 0x2 ;  /* 0x0000000a0b0a7c11 */ /* 0x002fc8000f8010ff */
[----:B------:R-:W-:-:S05]  /*0350*/  LEA.HI.X R11, R11, UR11, R12, 0x2, P0 ;  /* 0x0000000b0b0b7c11 */ /* 0x000fca00080f140c */
[----:B------:R1:W5:Y:S01]  /*0360*/  LDG.E R10, desc[UR8][R10.64] ;  /* 0x000000080a0a7981 */ /* 0x000362000c1e1900 */
[----:B0-----:R-:W-:Y:S01]  /*0370*/  UISETP.GE.U32.AND UP0, UPT, UR5, 0x8, UPT ;  /* 0x000000080500788c */ /* 0x001fe2000bf06070 */
[----:B------:R-:W-:Y:S02]  /*0380*/  IMAD.MOV.U32 R19, RZ, RZ, RZ ;  /* 0x000000ffff137224 */ /* 0x000fe400078e00ff */
[----:B------:R-:W-:-:S06]  /*0390*/  UMOV UR5, URZ ;  /* 0x000000ff00057c82 */ /* 0x000fcc0008000000 */
[----:B-1----:R-:W-:Y:S05]  /*03a0*/  BRA.U !UP0, `(.L_x_3) ;  /* 0x0000000508847547 */ /* 0x002fea000b800000 */
[----:B------:R-:W0:Y:S01]  /*03b0*/  LDCU.64 UR16, c[0x0][0x3b0] ;  /* 0x00007600ff1077ac */ /* 0x000e220008000a00 */
[----:B------:R-:W-:Y:S01]  /*03c0*/  IADD3 R15, P0, PT, R5, UR4, RZ ;  /* 0x00000004050f7c10 */ /* 0x000fe2000ff1e0ff */
[----:B------:R-:W-:Y:S01]  /*03d0*/  IMAD.MOV.U32 R19, RZ, RZ, RZ ;  /* 0x000000ffff137224 */ /* 0x000fe200078e00ff */
[----:B------:R-:W-:Y:S01]  /*03e0*/  SHF.R.S32.HI R17, RZ, 0x1f, R4 ;  /* 0x0000001fff117819 */ /* 0x000fe20000011404 */
[----:B------:R-:W1:Y:S02]  /*03f0*/  LDCU UR5, c[0x0][0x388] ;  /* 0x00007100ff0577ac */ /* 0x000e640008000800 */
[----:B------:R-:W-:Y:S01]  /*0400*/  IMAD.X R12, RZ, RZ, R8, P0 ;  /* 0x000000ffff0c7224 */ /* 0x000fe200000e0608 */
[----:B------:R-:W2:Y:S01]  /*0410*/  LDCU.64 UR18, c[0x0][0x3d0] ;  /* 0x00007a00ff1277ac */ /* 0x000ea20008000a00 */
[----:B------:R-:W3:Y:S01]  /*0420*/  LDCU UR7, c[0x0][0x394] ;  /* 0x00007280ff0777ac */ /* 0x000ee20008000800 */
[----:B0-----:R-:W-:Y:S01]  /*0430*/  LEA R16, P0, R4, UR16, 0x2 ;  /* 0x0000001004107c11 */ /* 0x001fe2000f8010ff */
[----:B-1----:R-:W-:-:S03]  /*0440*/  UIADD3 UR10, UPT, UPT, UR4, UR5, URZ ;  /* 0x00000005040a7290 */ /* 0x002fc6000fffe0ff */
[----:B------:R-:W-:Y:S01]  /*0450*/  LEA.HI.X R17, R4, UR17, R17, 0x2, P0 ;  /* 0x0000001104117c11 */ /* 0x000fe200080f1411 */
[----:B------:R-:W-:Y:S01]  /*0460*/  ULEA UR11, UR5, UR4, 0x1 ;  /* 0x00000004050b7291 */ /* 0x000fe2000f8e08ff */
[----:B------:R-:W-:Y:S01]  /*0470*/  IADD3 R16, P0, PT, R16, 0x10, RZ ;  /* 0x0000001010107810 */ /* 0x000fe20007f1e0ff */
[----:B------:R-:W-:Y:S01]  /*0480*/  UIMAD UR12, UR5, 0x3, UR4 ;  /* 0x00000003050c78a4 */ /* 0x000fe2000f8e0204 */
[C---:B--2---:R-:W-:Y:S01]  /*0490*/  LEA R14, P1, R15.reuse, UR18, 0x2 ;  /* 0x000000120f0e7c11 */ /* 0x044fe2000f8210ff */
[----:B------:R-:W-:Y:S02]  /*04a0*/  ULEA UR13, UR5, UR4, 0x2 ;  /* 0x00000004050d7291 */ /* 0x000fe4000f8e10ff */
[----:B------:R-:W-:Y:S01]  /*04b0*/  UIMAD UR14, UR5, 0x5, UR4 ;  /* 0x00000005050e78a4 */ /* 0x000fe2000f8e0204 */
[----:B------:R-:W-:Y:S01]  /*04c0*/  LEA.HI.X R15, R15, UR19, R12, 0x2, P1 ;  /* 0x000000130f0f7c11 */ /* 0x000fe200088f140c */
[----:B------:R-:W-:Y:S01]  /*04d0*/  UIMAD UR15, UR5, 0x6, UR4 ;  /* 0x00000006050f78a4 */ /* 0x000fe2000f8e0204 */
[----:B------:R-:W-:Y:S01]  /*04e0*/  IMAD.U32 R12, RZ, RZ, UR10 ;  /* 0x0000000aff0c7e24 */ /* 0x000fe2000f8e00ff */
[----:B------:R-:W-:Y:S01]  /*04f0*/  UIMAD UR5, UR5, 0x7, UR4 ;  /* 0x00000007050578a4 */ /* 0x000fe2000f8e0204 */
[----:B------:R-:W-:Y:S01]  /*0500*/  IMAD.U32 R22, RZ, RZ, UR11 ;  /* 0x0000000bff167e24 */ /* 0x000fe2000f8e00ff */
[----:B---3--:R-:W-:Y:S01]  /*0510*/  ULOP3.LUT UR7, UR7, 0x7ffffff8, URZ, 0xc0, !UPT ;  /* 0x7ffffff807077892 */ /* 0x008fe2000f8ec0ff */
[----:B------:R-:W-:-:S02]  /*0520*/  IMAD.U32 R24, RZ, RZ, UR12 ;  /* 0x0000000cff187e24 */ /* 0x000fc4000f8e00ff */
[----:B------:R-:W-:Y:S01]  /*0530*/  IMAD.U32 R26, RZ, RZ, UR13 ;  /* 0x0000000dff1a7e24 */ /* 0x000fe2000f8e00ff */
[----:B------:R-:W-:Y:S01]  /*0540*/  UIADD3 UR7, UPT, UPT, -UR7, URZ, URZ ;  /* 0x000000ff07077290 */ /* 0x000fe2000fffe1ff */
[----:B------:R-:W-:Y:S02]  /*0550*/  IMAD.U32 R28, RZ, RZ, UR14 ;  /* 0x0000000eff1c7e24 */ /* 0x000fe4000f8e00ff */
[----:B------:R-:W-:Y:S02]  /*0560*/  IMAD.U32 R11, RZ, RZ, UR15 ;  /* 0x0000000fff0b7e24 */ /* 0x000fe4000f8e00ff */
[----:B------:R-:W-:Y:S02]  /*0570*/  IMAD.U32 R13, RZ, RZ, UR5 ;  /* 0x00000005ff0d7e24 */ /* 0x000fe4000f8e00ff */
[----:B------:R-:W-:-:S07]  /*0580*/  IMAD.X R17, RZ, RZ, R17, P0 ;  /* 0x000000ffff117224 */ /* 0x000fce00000e0611 */
.L_x_4:
[----:B------:R-:W2:Y:S04]  /*0590*/  LDG.E R18, desc[UR8][R16.64+-0x10] ;  /* 0xfffff00810127981 */ /* 0x000ea8000c1e1900 */
[----:B------:R-:W2:Y:S01]  /*05a0*/  LDG.E R20, desc[UR8][R14.64] ;  /* 0x000000080e147981 */ /* 0x000ea2000c1e1900 */
[----:B------:R-:W-:Y:S01]  /*05b0*/  IADD3 R21, P0, PT, R5, R12, RZ ;  /* 0x0000000c05157210 */ /* 0x000fe20007f1e0ff */
[----:B--2---:R-:W-:-:S04]  /*05c0*/  FFMA R18, R18, R20, R19 ;  /* 0x0000001412127223 */ /* 0x004fc80000000013 */
[----:B------:R-:W-:Y:S01]  /*05d0*/  IMAD.X R19, RZ, RZ, R8, P0 ;  /* 0x000000ffff137224 */ /* 0x000fe200000e0608 */
[----:B------:R-:W-:-:S04]  /*05e0*/  LEA R20, P0, R21, UR18, 0x2 ;  /* 0x0000001215147c11 */ /* 0x000fc8000f8010ff */
[----:B------:R-:W-:Y:S02]  /*05f0*/  LEA.HI.X R21, R21, UR19, R19, 0x2, P0 ;  /* 0x0000001315157c11 */ /* 0x000fe400080f1413 */
        /* <DEDUP_REMOVED lines=9> */
[----:B------:R-:W-:-:S05]  /*0690*/  IADD3 R27, P0, PT, R5, R24, RZ ;  /* 0x00000018051b7210 */ /* 0x000fca0007f1e0ff */
[----:B------:R-:W-:Y:S01]  /*06a0*/  IMAD.X R21, RZ, RZ, R8, P0 ;  /* 0x000000ffff157224 */ /* 0x000fe200000e0608 */
[----:B------:R-:W-:-:S04]  /*06b0*/  LEA R20, P0, R27, UR18, 0x2 ;  /* 0x000000121b147c11 */ /* 0x000fc8000f8010ff */
[----:B------:R-:W-:-:S05]  /*06c0*/  LEA.HI.X R21, R27, UR19, R21, 0x2, P0 ;  /* 0x000000131b157c11 */ /* 0x000fca00080f1415 */
[----:B------:R-:W3:Y:S01]  /*06d0*/  LDG.E R20, desc[UR8][R20.64] ;  /* 0x0000000814147981 */ /* 0x000ee2000c1e1900 */
[----:B--2---:R-:W-:-:S03]  /*06e0*/  FFMA R23, R25, R18, R23 ;  /* 0x0000001219177223 */ /* 0x004fc60000000017 */
[----:B------:R-:W3:Y:S01]  /*06f0*/  LDG.E R25, desc[UR8][R16.64+-0x4] ;  /* 0xfffffc0810197981 */ /* 0x000ee2000c1e1900 */
[----:B------:R-:W-:-:S05]  /*0700*/  IADD3 R27, P0, PT, R5, R26, RZ ;  /* 0x0000001a051b7210 */ /* 0x000fca0007f1e0ff */
[----:B------:R-:W-:Y:S01]  /*0710*/  IMAD.X R19, RZ, RZ, R8, P0 ;  /* 0x000000ffff137224 */ /* 0x000fe200000e0608 */
[----:B------:R-:W-:-:S04]  /*0720*/  LEA R18, P0, R27, UR18, 0x2 ;  /* 0x000000121b127c11 */ /* 0x000fc8000f8010ff */
[----:B------:R-:W-:-:S05]  /*0730*/  LEA.HI.X R19, R27, UR19, R19, 0x2, P0 ;  /* 0x000000131b137c11 */ /* 0x000fca00080f1413 */
[----:B------:R-:W2:Y:S01]  /*0740*/  LDG.E R18, desc[UR8][R18.64] ;  /* 0x0000000812127981 */ /* 0x000ea2000c1e1900 */
[----:B---3--:R-:W-:-:S03]  /*0750*/  FFMA R23, R25, R20, R23 ;  /* 0x0000001419177223 */ /* 0x008fc60000000017 */
        /* <DEDUP_REMOVED lines=21> */
[----:B------:R0:W3:Y:S01]  /*08b0*/  LDG.E R25, desc[UR8][R16.64+0xc] ;  /* 0x00000c0810197981 */ /* 0x0000e2000c1e1900 */
[----:B------:R-:W-:-:S04]  /*08c0*/  UIADD3 UR7, UPT, UPT, UR7, 0x8, URZ ;  /* 0x0000000807077890 */ /* 0x000fc8000fffe0ff */
[----:B------:R-:W-:Y:S01]  /*08d0*/  UISETP.NE.AND UP0, UPT, UR7, URZ, UPT ;  /* 0x000000ff0700728c */ /* 0x000fe2000bf05270 */
[----:B0-----:R-:W-:Y:S01]  /*08e0*/  IADD3 R16, P0, PT, R16, 0x20, RZ ;  /* 0x0000002010107810 */ /* 0x001fe20007f1e0ff */
[----:B------:R-:W-:-:S04]  /*08f0*/  IMAD.WIDE.U32 R14, R9, 0x4, R14 ;  /* 0x00000004090e7825 */ /* 0x000fc800078e000e */
[----:B------:R-:W-:Y:S02]  /*0900*/  IMAD.X R17, RZ, RZ, R17, P0 ;  /* 0x000000ffff117224 */ /* 0x000fe400000e0611 */
[C---:B------:R-:W-:Y:S02]  /*0910*/  IMAD.IADD R12, R9.reuse, 0x1, R12 ;  /* 0x00000001090c7824 */ /* 0x040fe400078e020c */
[C---:B------:R-:W-:Y:S02]  /*0920*/  IMAD.IADD R22, R9.reuse, 0x1, R22 ;  /* 0x0000000109167824 */ /* 0x040fe400078e0216 */
[C---:B------:R-:W-:Y:S02]  /*0930*/  IMAD.IADD R24, R9.reuse, 0x1, R24 ;  /* 0x0000000109187824 */ /* 0x040fe400078e0218 */
[C---:B------:R-:W-:Y:S02]  /*0940*/  IMAD.IADD R26, R9.reuse, 0x1, R26 ;  /* 0x00000001091a7824 */ /* 0x040fe400078e021a */
[----:B------:R-:W-:-:S02]  /*0950*/  IMAD.IADD R28, R9, 0x1, R28 ;  /* 0x00000001091c7824 */ /* 0x000fc400078e021c */
[C---:B------:R-:W-:Y:S02]  /*0960*/  IMAD.IADD R11, R9.reuse, 0x1, R11 ;  /* 0x00000001090b7824 */ /* 0x040fe400078e020b */
[----:B------:R-:W-:Y:S02]  /*0970*/  IMAD.IADD R13, R9, 0x1, R13 ;  /* 0x00000001090d7824 */ /* 0x000fe400078e020d */
[----:B---3--:R-:W-:Y:S01]  /*0980*/  FFMA R19, R25, R20, R23 ;  /* 0x0000001419137223 */ /* 0x008fe20000000017 */
[----:B------:R-:W-:Y:S06]  /*0990*/  BRA.U UP0, `(.L_x_4) ;  /* 0xfffffff900fc7547 */ /* 0x000fec000b83ffff */
[----:B------:R-:W0:Y:S02]  /*09a0*/  LDCU UR5, c[0x0][0x394] ;  /* 0x00007280ff0577ac */ /* 0x000e240008000800 */
[----:B0-----:R-:W-:-:S12]  /*09b0*/  ULOP3.LUT UR5, UR5, 0x7ffffff8, URZ, 0xc0, !UPT ;  /* 0x7ffffff805057892 */ /* 0x001fd8000f8ec0ff */
.L_x_3:
[----:B------:R-:W0:Y:S02]  /*09c0*/  LDCU UR7, c[0x0][0x394] ;  /* 0x00007280ff0777ac */ /* 0x000e240008000800 */
[----:B0-----:R-:W-:-:S04]  /*09d0*/  ULOP3.LUT UR10, UR7, 0x7, URZ, 0xc0, !UPT ;  /* 0x00000007070a7892 */ /* 0x001fc8000f8ec0ff */
[----:B------:R-:W-:-:S09]  /*09e0*/  UISETP.NE.AND UP0, UPT, UR10, URZ, UPT ;  /* 0x000000ff0a00728c */ /* 0x000fd2000bf05270 */
[----:B------:R-:W-:Y:S05]  /*09f0*/  BRA.U !UP0, `(.L_x_5) ;  /* 0x0000000508747547 */ /* 0x000fea000b800000 */
[----:B------:R-:W-:Y:S02]  /*0a00*/  ULOP3.LUT UR11, UR7, 0x3, URZ, 0xc0, !UPT ;  /* 0x00000003070b7892 */ /* 0x000fe4000f8ec0ff */
[----:B------:R-:W-:Y:S02]  /*0a10*/  UIADD3 UR7, UPT, UPT, UR10, -0x1, URZ ;  /* 0xffffffff0a077890 */ /* 0x000fe4000fffe0ff */
[----:B------:R-:W-:Y:S02]  /*0a20*/  UISETP.NE.AND UP1, UPT, UR11, URZ, UPT ;  /* 0x000000ff0b00728c */ /* 0x000fe4000bf25270 */
[----:B------:R-:W-:-:S09]  /*0a30*/  UISETP.GE.U32.AND UP0, UPT, UR7, 0x3, UPT ;  /* 0x000000030700788c */ /* 0x000fd2000bf06070 */
[----:B------:R-:W-:Y:S05]  /*0a40*/  BRA.U !UP0, `(.L_x_6) ;  /* 0x0000000108a47547 */ /* 0x000fea000b800000 */
[----:B------:R-:W0:Y:S01]  /*0a50*/  LDCU UR10, c[0x0][0x388] ;  /* 0x00007100ff0a77ac */ /* 0x000e220008000800 */
[----:B------:R-:W-:Y:S02]  /*0a60*/  SHF.R.S32.HI R12, RZ, 0x1f, R4 ;  /* 0x0000001fff0c7819 */ /* 0x000fe40000011404 */
[----:B------:R-:W-:Y:S01]  /*0a70*/  IADD3 R11, P0, PT, R4, UR5, RZ ;  /* 0x00000005040b7c10 */ /* 0x000fe2000ff1e0ff */
[----:B------:R-:W1:Y:S01]  /*0a80*/  LDCU.64 UR14, c[0x0][0x3b0] ;  /* 0x00007600ff0e77ac */ /* 0x000e620008000a00 */
[----:B------:R-:W2:Y:S03]  /*0a90*/  LDCU.64 UR16, c[0x0][0x3d0] ;  /* 0x00007a00ff1077ac */ /* 0x000ea60008000a00 */
[----:B------:R-:W-:Y:S01]  /*0aa0*/  IMAD.X R12, RZ, RZ, R12, P0 ;  /* 0x000000ffff0c7224 */ /* 0x000fe200000e060c */
[----:B0-----:R-:W-:-:S04]  /*0ab0*/  UIMAD UR7, UR5, UR10, UR4 ;  /* 0x0000000a050772a4 */ /* 0x001fc8000f8e0204 */
[----:B------:R-:W-:Y:S01]  /*0ac0*/  UIADD3 UR12, UPT, UPT, UR7, UR10, URZ ;  /* 0x0000000a070c7290 */ /* 0x000fe2000fffe0ff */
[----:B-1----:R-:W-:Y:S02]  /*0ad0*/  LEA R20, P0, R11, UR14, 0x2 ;  /* 0x0000000e0b147c11 */ /* 0x002fe4000f8010ff */
[----:B------:R-:W-:Y:S01]  /*0ae0*/  IADD3 R15, P1, PT, R5, UR7, RZ ;  /* 0x00000007050f7c10 */ /* 0x000fe2000ff3e0ff */
[----:B------:R-:W-:Y:S01]  /*0af0*/  UIADD3 UR7, UPT, UPT, UR12, UR10, URZ ;  /* 0x0000000a0c077290 */ /* 0x000fe2000fffe0ff */
[----:B------:R-:W-:Y:S02]  /*0b00*/  LEA.HI.X R21, R11, UR15, R12, 0x2, P0 ;  /* 0x0000000f0b157c11 */ /* 0x000fe400080f140c */
[----:B------:R-:W-:Y:S01]  /*0b10*/  IADD3 R13, P2, PT, R5, UR12, RZ ;  /* 0x0000000c050d7c10 */ /* 0x000fe2000ff5e0ff */
[--C-:B------:R-:W-:Y:S01]  /*0b20*/  IMAD.X R16, RZ, RZ, R8.reuse, P1 ;  /* 0x000000ffff107224 */ /* 0x100fe200008e0608 */
[----:B--2---:R-:W-:Y:S01]  /*0b30*/  LEA R22, P0, R15, UR16, 0x2 ;  /* 0x000000100f167c11 */ /* 0x004fe2000f8010ff */
[----:B------:R-:W2:Y:S01]  /*0b40*/  LDG.E R18, desc[UR8][R20.64] ;  /* 0x0000000814127981 */ /* 0x000ea2000c1e1900 */
[----:B------:R-:W-:Y:S01]  /*0b50*/  LEA R12, P1, R13, UR16, 0x2 ;  /* 0x000000100d0c7c11 */ /* 0x000fe2000f8210ff */
[----:B------:R-:W-:Y:S01]  /*0b60*/  IMAD.X R14, RZ, RZ, R8, P2 ;  /* 0x000000ffff0e7224 */ /* 0x000fe200010e0608 */
[----:B------:R-:W-:Y:S01]  /*0b70*/  IADD3 R11, P2, PT, R5, UR7, RZ ;  /* 0x00000007050b7c10 */ /* 0x000fe2000ff5e0ff */
[----:B------:R-:W-:Y:S01]  /*0b80*/  UIADD3 UR7, UPT, UPT, UR7, UR10, URZ ;  /* 0x0000000a07077290 */ /* 0x000fe2000fffe0ff */
[----:B------:R-:W-:Y:S01]  /*0b90*/  LEA.HI.X R23, R15, UR17, R16, 0x2, P0 ;  /* 0x000000110f177c11 */ /* 0x000fe200080f1410 */
[----:B------:R-:W3:Y:S01]  /*0ba0*/  LDG.E R26, desc[UR8][R20.64+0xc] ;  /* 0x00000c08141a7981 */ /* 0x000ee2000c1e1900 */
[----:B------:R-:W-:Y:S01]  /*0bb0*/  LEA.HI.X R13, R13, UR17, R14, 0x2, P1 ;  /* 0x000000110d0d7c11 */ /* 0x000fe200088f140e */
[----:B------:R-:W-:Y:S01]  /*0bc0*/  IMAD.X R16, RZ, RZ, R8, P2 ;  /* 0x000000ffff107224 */ /* 0x000fe200010e0608 */
[----:B------:R-:W-:Y:S01]  /*0bd0*/  LEA R14, P0, R11, UR16, 0x2 ;  /* 0x000000100b0e7c11 */ /* 0x000fe2000f8010ff */
[----:B------:R-:W2:Y:S01]  /*0be0*/  LDG.E R22, desc[UR8][R22.64] ;  /* 0x0000000816167981 */ /* 0x000ea2000c1e1900 */
[----:B------:R-:W-:-:S02]  /*0bf0*/  IADD3 R17, P1, PT, R5, UR7, RZ ;  /* 0x0000000705117c10 */ /* 0x000fc4000ff3e0ff */
[----:B------:R-:W-:Y:S01]  /*0c00*/  LEA.HI.X R15, R11, UR17, R16, 0x2, P0 ;  /* 0x000000110b0f7c11 */ /* 0x000fe200080f1410 */
[----:B------:R-:W4:Y:S01]  /*0c10*/  LDG.E R12, desc[UR8][R12.64] ;  /* 0x000000080c0c7981 */ /* 0x000f22000c1e1900 */
[C---:B------:R-:W-:Y:S01]  /*0c20*/  LEA R16, P0, R17.reuse, UR16, 0x2 ;  /* 0x0000001011107c11 */ /* 0x040fe2000f8010ff */
[----:B------:R-:W-:Y:S02]  /*0c30*/  IMAD.X R24, RZ, RZ, R8, P1 ;  /* 0x000000ffff187224 */ /* 0x000fe400008e0608 */
[----:B------:R-:W4:Y:S03]  /*0c40*/  LDG.E R11, desc[UR8][R20.64+0x4] ;  /* 0x00000408140b7981 */ /* 0x000f26000c1e1900 */
[----:B------:R-:W-:Y:S01]  /*0c50*/  LEA.HI.X R17, R17, UR17, R24, 0x2, P0 ;  /* 0x0000001111117c11 */ /* 0x000fe200080f1418 */
[----:B------:R-:W3:Y:S04]  /*0c60*/  LDG.E R14, desc[UR8][R14.64] ;  /* 0x000000080e0e7981 */ /* 0x000ee8000c1e1900 */
[----:B------:R-:W3:Y:S04]  /*0c70*/  LDG.E R24, desc[UR8][R20.64+0x8] ;  /* 0x0000080814187981 */ /* 0x000ee8000c1e1900 */
[----:B------:R-:W3:Y:S01]  /*0c80*/  LDG.E R16, desc[UR8][R16.64] ;  /* 0x0000000810107981 */ /* 0x000ee2000c1e1900 */
[----:B------:R-:W-:Y:S01]  /*0c90*/  UIADD3 UR5, UPT, UPT, UR5, 0x4, URZ ;  /* 0x0000000405057890 */ /* 0x000fe2000fffe0ff */
[----:B--2---:R-:W-:-:S04]  /*0ca0*/  FFMA R18, R18, R22, R19 ;  /* 0x0000001612127223 */ /* 0x004fc80000000013 */
[----:B----4-:R-:W-:-:S04]  /*0cb0*/  FFMA R11, R11, R12, R18 ;  /* 0x0000000c0b0b7223 */ /* 0x010fc80000000012 */
[----:B---3--:R-:W-:-:S04]  /*0cc0*/  FFMA R11, R24, R14, R11 ;  /* 0x0000000e180b7223 */ /* 0x008fc8000000000b */
[----:B------:R-:W-:-:S07]  /*0cd0*/  FFMA R19, R26, R16, R11 ;  /* 0x000000101a137223 */ /* 0x000fce000000000b */
.L_x_6:
[----:B------:R-:W-:Y:S05]  /*0ce0*/  BRA.U !UP1, `(.L_x_5) ;  /* 0x0000000109b87547 */ /* 0x000fea000b800000 */
[----:B------:R-:W0:Y:S01]  /*0cf0*/  LDCU UR7, c[0x0][0x394] ;  /* 0x00007280ff0777ac */ /* 0x000e220008000800 */
[----:B------:R-:W-:Y:S02]  /*0d00*/  UISETP.NE.AND UP0, UPT, UR11, 0x1, UPT ;  /* 0x000000010b00788c */ /* 0x000fe4000bf05270 */
[----:B0-----:R-:W-:-:S07]  /*0d10*/  ULOP3.LUT UP1, URZ, UR7, 0x1, URZ, 0xc0, !UPT ;  /* 0x0000000107ff7892 */ /* 0x001fce000f82c0ff */
        /* <DEDUP_REMOVED lines=10> */
[----:B------:R-:W-:Y:S02]  /*0dc0*/  IADD3 R15, P1, PT, R5, UR12, RZ ;  /* 0x0000000c050f7c10 */ /* 0x000fe4000ff3e0ff */
[----:B------:R-:W-:Y:S02]  /*0dd0*/  LEA.HI.X R13, R11, UR11, R16, 0x2, P0 ;  /* 0x0000000b0b0d7c11 */ /* 0x000fe400080f1410 */
[----:B------:R-:W-:Y:S01]  /*0de0*/  IADD3 R17, P2, PT, R5, UR7, RZ ;  /* 0x0000000705117c10 */ /* 0x000fe2000ff5e0ff */
[--C-:B------:R-:W-:Y:S01]  /*0df0*/  IMAD.X R18, RZ, RZ, R8.reuse, P1 ;  /* 0x000000ffff127224 */ /* 0x100fe200008e0608 */
[----:B--2---:R-:W-:Y:S01]  /*0e00*/  LEA R14, P1, R15, UR14, 0x2 ;  /* 0x0000000e0f0e7c11 */ /* 0x004fe2000f8210ff */
[----:B------:R-:W2:Y:S01]  /*0e10*/  LDG.E R11, desc[UR8][R12.64+0x4] ;  /* 0x000004080c0b7981 */ /* 0x000ea2000c1e1900 */
[----:B------:R-:W-:Y:S01]  /*0e20*/  LEA R16, P0, R17, UR14, 0x2 ;  /* 0x0000000e11107c11 */ /* 0x000fe2000f8010ff */
[----:B------:R-:W-:Y:S01]  /*0e30*/  IMAD.X R20, RZ, RZ, R8, P2 ;  /* 0x000000ffff147224 */ /* 0x000fe200010e0608 */
[----:B------:R-:W-:-:S02]  /*0e40*/  LEA.HI.X R15, R15, UR15, R18, 0x2, P1 ;  /* 0x0000000f0f0f7c11 */ /* 0x000fc400088f1412 */
[----:B------:R-:W3:Y:S02]  /*0e50*/  LDG.E R18, desc[UR8][R12.64] ;  /* 0x000000080c127981 */ /* 0x000ee4000c1e1900 */
[----:B------:R-:W-:Y:S02]  /*0e60*/  LEA.HI.X R17, R17, UR15, R20, 0x2, P0 ;  /* 0x0000000f11117c11 */ /* 0x000fe400080f1414 */
[----:B------:R-:W3:Y:S04]  /*0e70*/  LDG.E R14, desc[UR8][R14.64] ;  /* 0x000000080e0e7981 */ /* 0x000ee8000c1e1900 */
[----:B------:R-:W2:Y:S01]  /*0e80*/  LDG.E R16, desc[UR8][R16.64] ;  /* 0x0000000810107981 */ /* 0x000ea2000c1e1900 */
[----:B------:R-:W-:Y:S01]  /*0e90*/  UIADD3 UR5, UPT, UPT, UR5, 0x2, URZ ;  /* 0x0000000205057890 */ /* 0x000fe2000fffe0ff */
[----:B---3--:R-:W-:-:S04]  /*0ea0*/  FFMA R18, R18, R14, R19 ;  /* 0x0000000e12127223 */ /* 0x008fc80000000013 */
[----:B--2---:R-:W-:-:S07]  /*0eb0*/  FFMA R19, R11, R16, R18 ;  /* 0x000000100b137223 */ /* 0x004fce0000000012 */
.L_x_7:
[----:B------:R-:W-:Y:S05]  /*0ec0*/  BRA.U !UP1, `(.L_x_5) ;  /* 0x0000000109407547 */ /* 0x000fea000b800000 */
[----:B------:R-:W0:Y:S01]  /*0ed0*/  LDCU UR7, c[0x0][0x388] ;  /* 0x00007100ff0777ac */ /* 0x000e220008000800 */
[----:B------:R-:W-:Y:S02]  /*0ee0*/  SHF.R.S32.HI R18, RZ, 0x1f, R4 ;  /* 0x0000001fff127819 */ /* 0x000fe40000011404 */
[----:B------:R-:W-:Y:S01]  /*0ef0*/  IADD3 R13, P0, PT, R4, UR5, RZ ;  /* 0x00000005040d7c10 */ /* 0x000fe2000ff1e0ff */
[----:B------:R-:W1:Y:S01]  /*0f00*/  LDCU.64 UR10, c[0x0][0x3b0] ;  /* 0x00007600ff0a77ac */ /* 0x000e620008000a00 */
[----:B------:R-:W2:Y:S03]  /*0f10*/  LDCU.64 UR12, c[0x0][0x3d0] ;  /* 0x00007a00ff0c77ac */ /* 0x000ea60008000a00 */
[----:B------:R-:W-:Y:S01]  /*0f20*/  IMAD.X R18, RZ, RZ, R18, P0 ;  /* 0x000000ffff127224 */ /* 0x000fe200000e0612 */
[----:B0-----:R-:W-:Y:S01]  /*0f30*/  UIMAD UR7, UR5, UR7, UR4 ;  /* 0x00000007050772a4 */ /* 0x001fe2000f8e0204 */
[----:B-1----:R-:W-:-:S05]  /*0f40*/  LEA R14, P0, R13, UR10, 0x2 ;  /* 0x0000000a0d0e7c11 */ /* 0x002fca000f8010ff */
[----:B------:R-:W-:Y:S02]  /*0f50*/  IADD3 R11, P1, PT, R5, UR7, RZ ;  /* 0x00000007050b7c10 */ /* 0x000fe4000ff3e0ff */
[----:B------:R-:W-:-:S03]  /*0f60*/  LEA.HI.X R15, R13, UR11, R18, 0x2, P0 ;  /* 0x0000000b0d0f7c11 */ /* 0x000fc600080f1412 */
[----:B------:R-:W-:Y:S01]  /*0f70*/  IMAD.X R16, RZ, RZ, R8, P1 ;  /* 0x000000ffff107224 */ /* 0x000fe200008e0608 */
[C---:B--2---:R-:W-:Y:S01]  /*0f80*/  LEA R12, P1, R11.reuse, UR12, 0x2 ;  /* 0x0000000c0b0c7c11 */ /* 0x044fe2000f8210ff */
[----:B------:R-:W2:Y:S03]  /*0f90*/  LDG.E R14, desc[UR8][R14.64] ;  /* 0x000000080e0e7981 */ /* 0x000ea6000c1e1900 */
[----:B------:R-:W-:-:S05]  /*0fa0*/  LEA.HI.X R13, R11, UR13, R16, 0x2, P1 ;  /* 0x0000000d0b0d7c11 */ /* 0x000fca00088f1410 */
[----:B------:R-:W2:Y:S02]  /*0fb0*/  LDG.E R12, desc[UR8][R12.64] ;  /* 0x000000080c0c7981 */ /* 0x000ea4000c1e1900 */
[----:B--2---:R-:W-:-:S07]  /*0fc0*/  FFMA R19, R14, R12, R19 ;  /* 0x0000000c0e137223 */ /* 0x004fce0000000013 */
.L_x_5:
[----:B------:R-:W0:Y:S01]  /*0fd0*/  LDCU UR5, c[0x0][0x398] ;  /* 0x00007300ff0577ac */ /* 0x000e220008000800 */
[----:B------:R-:W-:Y:S01]  /*0fe0*/  IMAD.MOV.U32 R11, RZ, RZ, RZ ;  /* 0x000000ffff0b7224 */ /* 0x000fe200078e00ff */
[----:B0-----:R-:W-:-:S03]  /*0ff0*/  UISETP.GE.U32.AND UP0, UPT, UR5, 0x8, UPT ;  /* 0x000000080500788c */ /* 0x001fc6000bf06070 */
[----:B------:R-:W-:-:S06]  /*1000*/  UMOV UR5, URZ ;  /* 0x000000ff00057c82 */ /* 0x000fcc0008000000 */
[----:B------:R-:W-:Y:S05]  /*1010*/  BRA.U !UP0, `(.L_x_8) ;  /* 0x00000005083c7547 */ /* 0x000fea000b800000 */
[----:B------:R-:W-:Y:S01]  /*1020*/  IMAD.MOV.U32 R11, RZ, RZ, RZ ;  /* 0x000000ffff0b7224 */ /* 0x000fe200078e00ff */
[----:B------:R-:W0:Y:S01]  /*1030*/  LDCU UR11, c[0x0][0x388] ;  /* 0x00007100ff0b77ac */ /* 0x000e220008000800 */
[----:B------:R-:W1:Y:S01]  /*1040*/  LDCU.64 UR12, c[0x0][0x3c0] ;  /* 0x00007800ff0c77ac */ /* 0x000e620008000a00 */
[----:B------:R-:W2:Y:S01]  /*1050*/  LDCU.64 UR14, c[0x0][0x3e0] ;  /* 0x00007c00ff0e77ac */ /* 0x000ea20008000a00 */
[----:B------:R-:W-:-:S05]  /*1060*/  UMOV UR5, URZ ;  /* 0x000000ff00057c82 */ /* 0x000fca0008000000 */
.L_x_9:
[----:B0-----:R-:W-:Y:S01]  /*1070*/  UIMAD UR7, UR5, UR11, UR4 ;  /* 0x0000000b050772a4 */ /* 0x001fe2000f8e0204 */
[----:B------:R-:W-:Y:S02]  /*1080*/  SHF.R.S32.HI R20, RZ, 0x1f, R6 ;  /* 0x0000001fff147819 */ /* 0x000fe40000011406 */
[----:B------:R-:W-:Y:S02]  /*1090*/  IADD3 R13, P0, PT, R6, UR5, RZ ;  /* 0x00000005060d7c10 */ /* 0x000fe4000ff1e0ff */
[----:B------:R-:W-:Y:S02]  /*10a0*/  SHF.R.S32.HI R18, RZ, 0x1f, R7 ;  /* 0x0000001fff127819 */ /* 0x000fe40000011407 */
[----:B------:R-:W-:Y:S01]  /*10b0*/  IADD3 R15, P1, PT, R7, UR7, RZ ;  /* 0x00000007070f7c10 */ /* 0x000fe2000ff3e0ff */
[----:B------:R-:W-:Y:S01]  /*10c0*/  IMAD.X R20, RZ, RZ, R20, P0 ;  /* 0x000000ffff147224 */ /* 0x000fe200000e0614 */
[----:B-1----:R-:W-:Y:S01]  /*10d0*/  LEA R12, P0, R13, UR12, 0x2 ;  /* 0x0000000c0d0c7c11 */ /* 0x002fe2000f8010ff */
[----:B------:R-:W-:-:S02]  /*10e0*/  UIADD3 UR7, UPT, UPT, UR7, UR11, URZ ;  /* 0x0000000b07077290 */ /* 0x000fc4000fffe0ff */
[----:B------:R-:W-:Y:S01]  /*10f0*/  IMAD.X R16, RZ, RZ, R18, P1 ;  /* 0x000000ffff107224 */ /* 0x000fe200008e0612 */
[----:B--2---:R-:W-:Y:S02]  /*1100*/  LEA R14, P1, R15, UR14, 0x2 ;  /* 0x0000000e0f0e7c11 */ /* 0x004fe4000f8210ff */
[----:B------:R-:W-:Y:S02]  /*1110*/  LEA.HI.X R13, R13, UR13, R20, 0x2, P0 ;  /* 0x0000000d0d0d7c11 */ /* 0x000fe400080f1414 */
[----:B------:R-:W-:Y:S02]  /*1120*/  LEA.HI.X R15, R15, UR15, R16, 0x2, P1 ;  /* 0x0000000f0f0f7c11 */ /* 0x000fe400088f1410 */
[----:B------:R-:W-:Y:S01]  /*1130*/  IADD3 R17, P0, PT, R7, UR7, RZ ;  /* 0x0000000707117c10 */ /* 0x000fe2000ff1e0ff */
[----:B------:R-:W2:Y:S04]  /*1140*/  LDG.E R28, desc[UR8][R12.64] ;  /* 0x000000080c1c7981 */ /* 0x000ea8000c1e1900 */
[----:B------:R0:W2:Y:S01]  /*1150*/  LDG.E R14, desc[UR8][R14.64] ;  /* 0x000000080e0e7981 */ /* 0x0000a2000c1e1900 */
[----:B------:R-:W-:Y:S01]  /*1160*/  IMAD.X R20, RZ, RZ, R18, P0 ;  /* 0x000000ffff147224 */ /* 0x000fe200000e0612 */
[----:B------:R-:W-:-:S02]  /*1170*/  LEA R16, P0, R17, UR14, 0x2 ;  /* 0x0000000e11107c11 */ /* 0x000fc4000f8010ff */
[----:B------:R-:W3:Y:S02]  /*1180*/  LDG.E R25, desc[UR8][R12.64+0x4] ;  /* 0x000004080c197981 */ /* 0x000ee4000c1e1900 */
[----:B------:R-:W-:Y:S02]  /*1190*/  LEA.HI.X R17, R17, UR15, R20, 0x2, P0 ;  /* 0x0000000f11117c11 */ /* 0x000fe400080f1414 */
[----:B------:R-:W4:Y:S04]  /*11a0*/  LDG.E R29, desc[UR8][R12.64+0xc] ;  /* 0x00000c080c1d7981 */ /* 0x000f28000c1e1900 */
[----:B------:R1:W3:Y:S01]  /*11b0*/  LDG.E R26, desc[UR8][R16.64] ;  /* 0x00000008101a7981 */ /* 0x0002e2000c1e1900 */
[----:B------:R-:W-:-:S06]  /*11c0*/  UIADD3 UR7, UPT, UPT, UR7, UR11, URZ ;  /* 0x0000000b07077290 */ /* 0x000fcc000fffe0ff */
[----:B------:R-:W-:Y:S01]  /*11d0*/  IADD3 R20, P0, PT, R7, UR7, RZ ;  /* 0x0000000707147c10 */ /* 0x000fe2000ff1e0ff */
[----:B------:R-:W-:-:S04]  /*11e0*/  UIADD3 UR7, UPT, UPT, UR7, UR11, URZ ;  /* 0x0000000b07077290 */ /* 0x000fc8000fffe0ff */
[----:B------:R-:W-:Y:S01]  /*11f0*/  IMAD.X R21, RZ, RZ, R18, P0 ;  /* 0x000000ffff157224 */ /* 0x000fe200000e0612 */
[----:B------:R-:W-:Y:S01]  /*1200*/  LEA R22, P0, R20, UR14, 0x2 ;  /* 0x0000000e14167c11 */ /* 0x000fe2000f8010ff */
[----:B------:R-:W-:-:S03]  /*1210*/  UIADD3 UR10, UPT, UPT, UR7, UR11, URZ ;  /* 0x0000000b070a7290 */ /* 0x000fc6000fffe0ff */
[----:B------:R-:W-:Y:S02]  /*1220*/  LEA.HI.X R23, R20, UR15, R21, 0x2, P0 ;  /* 0x0000000f14177c11 */ /* 0x000fe400080f1415 */
[C---:B0-----:R-:W-:Y:S01]  /*1230*/  IADD3 R15, P0, PT, R7.reuse, UR7, RZ ;  /* 0x00000007070f7c10 */ /* 0x041fe2000ff1e0ff */
[----:B------:R-:W-:Y:S02]  /*1240*/  UIADD3 UR7, UPT, UPT, UR10, UR11, URZ ;  /* 0x0000000b0a077290 */ /* 0x000fe4000fffe0ff */
[----:B-1----:R-:W-:Y:S01]  /*1250*/  IADD3 R16, P1, PT, R7, UR10, RZ ;  /* 0x0000000a07107c10 */ /* 0x002fe2000ff3e0ff */
[----:B------:R0:W4:Y:S01]  /*1260*/  LDG.E R24, desc[UR8][R22.64] ;  /* 0x0000000816187981 */ /* 0x000122000c1e1900 */
[--C-:B------:R-:W-:Y:S01]  /*1270*/  IMAD.X R21, RZ, RZ, R18.reuse, P0 ;  /* 0x000000ffff157224 */ /* 0x100fe200000e0612 */
[----:B------:R-:W-:Y:S02]  /*1280*/  LEA R20, P0, R15, UR14, 0x2 ;  /* 0x0000000e0f147c11 */ /* 0x000fe4000f8010ff */
[----:B------:R-:W-:-:S02]  /*1290*/  IMAD.X R17, RZ, RZ, R18, P1 ;  /* 0x000000ffff117224 */ /* 0x000fc400008e0612 */
[----:B------:R-:W-:-:S05]  /*12a0*/  LEA.HI.X R21, R15, UR15, R21, 0x2, P0 ;  /* 0x0000000f0f157c11 */ /* 0x000fca00080f1415 */
[----:B------:R-:W4:Y:S04]  /*12b0*/  LDG.E R20, desc[UR8][R20.64] ;  /* 0x0000000814147981 */ /* 0x000f28000c1e1900 */
[----:B------:R-:W4:Y:S01]  /*12c0*/  LDG.E R21, desc[UR8][R12.64+0x18] ;  /* 0x000018080c157981 */ /* 0x000f22000c1e1900 */
[----:B--2---:R-:W-:Y:S01]  /*12d0*/  FFMA R28, R28, R14, R11 ;  /* 0x0000000e1c1c7223 */ /* 0x004fe2000000000b */
[----:B------:R-:W-:Y:S01]  /*12e0*/  IADD3 R11, P2, PT, R7, UR7, RZ ;  /* 0x00000007070b7c10 */ /* 0x000fe2000ff5e0ff */
[----:B------:R-:W-:Y:S01]  /*12f0*/  UIADD3 UR7, UPT, UPT, UR7, UR11, URZ ;  /* 0x0000000b07077290 */ /* 0x000fe2000fffe0ff */
[----:B------:R-:W-:-:S03]  /*1300*/  LEA R14, P1, R16, UR14, 0x2 ;  /* 0x0000000e100e7c11 */ /* 0x000fc6000f8210ff */
[----:B0-----:R-:W-:Y:S01]  /*1310*/  IMAD.X R22, RZ, RZ, R18, P2 ;  /* 0x000000ffff167224 */ /* 0x001fe200010e0612 */
[----:B------:R-:W-:Y:S02]  /*1320*/  LEA.HI.X R15, R16, UR15, R17, 0x2, P1 ;  /* 0x0000000f100f7c11 */ /* 0x000fe400088f1411 */
[----:B------:R-:W-:Y:S02]  /*1330*/  IADD3 R23, P1, PT, R7, UR7, RZ ;  /* 0x0000000707177c10 */ /* 0x000fe4000ff3e0ff */
[----:B------:R-:W-:Y:S01]  /*1340*/  LEA R16, P0, R11, UR14, 0x2 ;  /* 0x0000000e0b107c11 */ /* 0x000fe2000f8010ff */
[----:B---3--:R-:W-:Y:S01]  /*1350*/  FFMA R25, R25, R26, R28 ;  /* 0x0000001a19197223 */ /* 0x008fe2000000001c */
[----:B------:R-:W-:Y:S01]  /*1360*/  UIADD3 UR7, UPT, UPT, UR7, UR11, URZ ;  /* 0x0000000b07077290 */ /* 0x000fe2000fffe0ff */
[----:B------:R-:W-:Y:S01]  /*1370*/  IMAD.X R27, RZ, RZ, R18, P1 ;  /* 0x000000ffff1b7224 */ /* 0x000fe200008e0612 */
[----:B------:R-:W-:Y:S01]  /*1380*/  LEA.HI.X R17, R11, UR15, R22, 0x2, P0 ;  /* 0x0000000f0b117c11 */ /* 0x000fe200080f1416 */
[----:B------:R-:W4:Y:S01]  /*1390*/  LDG.E R28, desc[UR8][R12.64+0x8] ;  /* 0x000008080c1c7981 */ /* 0x000f22000c1e1900 */
[----:B------:R-:W-:-:S03]  /*13a0*/  LEA R22, P0, R23, UR14, 0x2 ;  /* 0x0000000e17167c11 */ /* 0x000fc6000f8010ff */
[----:B------:R0:W2:Y:S01]  /*13b0*/  LDG.E R11, desc[UR8][R14.64] ;  /* 0x000000080e0b7981 */ /* 0x0000a2000c1e1900 */
[----:B------:R-:W-:-:S03]  /*13c0*/  LEA.HI.X R23, R23, UR15, R27, 0x2, P0 ;  /* 0x0000000f17177c11 */ /* 0x000fc600080f141b */
[----:B------:R-:W2:Y:S04]  /*13d0*/  LDG.E R26, desc[UR8][R12.64+0x10] ;  /* 0x000010080c1a7981 */ /* 0x000ea8000c1e1900 */
[----:B------:R-:W3:Y:S01]  /*13e0*/  LDG.E R16, desc[UR8][R16.64] ;  /* 0x0000000810107981 */ /* 0x000ee2000c1e1900 */
[----:B0-----:R-:W-:-:S03]  /*13f0*/  IADD3 R15, P0, PT, R7, UR7, RZ ;  /* 0x00000007070f7c10 */ /* 0x001fc6000ff1e0ff */
[----:B------:R-:W3:Y:S02]  /*1400*/  LDG.E R27, desc[UR8][R12.64+0x14] ;  /* 0x000014080c1b7981 */ /* 0x000ee4000c1e1900 */
[----:B------:R-:W-:Y:S01]  /*1410*/  IMAD.X R18, RZ, RZ, R18, P0 ;  /* 0x000000ffff127224 */ /* 0x000fe200000e0612 */
[C---:B------:R-:W-:Y:S01]  /*1420*/  LEA R14, P0, R15.reuse, UR14, 0x2 ;  /* 0x0000000e0f0e7c11 */ /* 0x040fe2000f8010ff */
[----:B------:R-:W3:Y:S03]  /*1430*/  LDG.E R22, desc[UR8][R22.64] ;  /* 0x0000000816167981 */ /* 0x000ee6000c1e1900 */
[----:B------:R-:W-:Y:S01]  /*1440*/  LEA.HI.X R15, R15, UR15, R18, 0x2, P0 ;  /* 0x0000000f0f0f7c11 */ /* 0x000fe200080f1412 */
[----:B------:R-:W3:Y:S04]  /*1450*/  LDG.E R17, desc[UR8][R12.64+0x1c] ;  /* 0x00001c080c117981 */ /* 0x000ee8000c1e1900 */
[----:B------:R-:W3:Y:S01]  /*1460*/  LDG.E R14, desc[UR8][R14.64] ;  /* 0x000000080e0e7981 */ /* 0x000ee2000c1e1900 */
[----:B------:R-:W-:-:S04]  /*1470*/  UIADD3 UR5, UPT, UPT, UR5, 0x8, URZ ;  /* 0x0000000805057890 */ /* 0x000fc8000fffe0ff */
[----:B------:R-:W-:Y:S01]  /*1480*/  UISETP.NE.AND UP0, UPT, UR5, UR6, UPT ;  /* 0x000000060500728c */ /* 0x000fe2000bf05270 */
[----:B----4-:R-:W-:-:S04]  /*1490*/  FFMA R24, R28, R24, R25 ;  /* 0x000000181c187223 */ /* 0x010fc80000000019 */
[----:B------:R-:W-:-:S04]  /*14a0*/  FFMA R29, R29, R20, R24 ;  /* 0x000000141d1d7223 */ /* 0x000fc80000000018 */
[----:B--2---:R-:W-:-:S04]  /*14b0*/  FFMA R26, R26, R11, R29 ;  /* 0x0000000b1a1a7223 */ /* 0x004fc8000000001d */
[----:B---3--:R-:W-:-:S04]  /*14c0*/  FFMA R16, R27, R16, R26 ;  /* 0x000000101b107223 */ /* 0x008fc8000000001a */
[----:B------:R-:W-:-:S04]  /*14d0*/  FFMA R16, R21, R22, R16 ;  /* 0x0000001615107223 */ /* 0x000fc80000000010 */
[----:B------:R-:W-:Y:S01]  /*14e0*/  FFMA R11, R17, R14, R16 ;  /* 0x0000000e110b7223 */ /* 0x000fe20000000010 */
[----:B------:R-:W-:Y:S06]  /*14f0*/  BRA.U UP0, `(.L_x_9) ;  /* 0xfffffff900dc7547 */ /* 0x000fec000b83ffff */
[----:B------:R-:W-:-:S05]  /*1500*/  UMOV UR5, UR6 ;  /* 0x0000000600057c82 */ /* 0x000fca0008000000 */
.L_x_8:
        /* <DEDUP_REMOVED lines=13> */
[----:B------:R-:W-:Y:S01]  /*15e0*/  SHF.R.S32.HI R16, RZ, 0x1f, R7 ;  /* 0x0000001fff107819 */ /* 0x000fe20000011407 */
[----:B------:R-:W2:Y:S02]  /*15f0*/  LDCU.64 UR16, c[0x0][0x3e0] ;  /* 0x00007c00ff1077ac */ /* 0x000ea40008000a00 */
[----:B------:R-:W-:Y:S01]  /*1600*/  IMAD.X R15, RZ, RZ, R15, P0 ;  /* 0x000000ffff0f7224 */ /* 0x000fe200000e060f */
[----:B0-----:R-:W-:-:S04]  /*1610*/  UIMAD UR7, UR5, UR10, UR4 ;  /* 0x0000000a050772a4 */ /* 0x001fc8000f8e0204 */
[----:B------:R-:W-:Y:S01]  /*1620*/  UIADD3 UR12, UPT, UPT, UR7, UR10, URZ ;  /* 0x0000000a070c7290 */ /* 0x000fe2000fffe0ff */
[C---:B-1----:R-:W-:Y:S02]  /*1630*/  LEA R20, P0, R12.reuse, UR14, 0x2 ;  /* 0x0000000e0c147c11 */ /* 0x042fe4000f8010ff */
[C---:B------:R-:W-:Y:S01]  /*1640*/  IADD3 R17, P1, PT, R7.reuse, UR7, RZ ;  /* 0x0000000707117c10 */ /* 0x040fe2000ff3e0ff */
        /* <DEDUP_REMOVED lines=15> */
[----:B------:R-:W4:Y:S01]  /*1740*/  LDG.E R22, desc[UR8][R22.64] ;  /* 0x0000000816167981 */ /* 0x000f22000c1e1900 */
[----:B------:R-:W-:-:S02]  /*1750*/  IADD3 R17, P1, PT, R7, UR7, RZ ;  /* 0x0000000707117c10 */ /* 0x000fc4000ff3e0ff */
[----:B------:R-:W-:Y:S01]  /*1760*/  LEA.HI.X R15, R15, UR17, R18, 0x2, P0 ;  /* 0x000000110f0f7c11 */ /* 0x000fe200080f1412 */
[----:B------:R-:W2:Y:S02]  /*1770*/  LDG.E R12, desc[UR8][R12.64] ;  /* 0x000000080c0c7981 */ /* 0x000ea4000c1e1900 */
[----:B------:R-:W-:Y:S02]  /*1780*/  IMAD.X R24, RZ, RZ, R16, P1 ;  /* 0x000000ffff187224 */ /* 0x000fe400008e0610 */
[----:B------:R-:W4:Y:S01]  /*1790*/  LDG.E R18, desc[UR8][R20.64] ;  /* 0x0000000814127981 */ /* 0x000f22000c1e1900 */
[----:B------:R-:W-:-:S03]  /*17a0*/  LEA R16, P0, R17, UR16, 0x2 ;  /* 0x0000001011107c11 */ /* 0x000fc6000f8010ff */
[----:B------:R-:W3:Y:S01]  /*17b0*/  LDG.E R14, desc[UR8][R14.64] ;  /* 0x000000080e0e7981 */ /* 0x000ee2000c1e1900 */
[----:B------:R-:W-:-:S03]  /*17c0*/  LEA.HI.X R17, R17, UR17, R24, 0x2, P0 ;  /* 0x0000001111117c11 */ /* 0x000fc600080f1418 */
[----:B------:R-:W3:Y:S04]  /*17d0*/  LDG.E R23, desc[UR8][R20.64+0xc] ;  /* 0x00000c0814177981 */ /* 0x000ee8000c1e1900 */
[----:B------:R-:W3:Y:S01]  /*17e0*/  LDG.E R16, desc[UR8][R16.64] ;  /* 0x0000000810107981 */ /* 0x000ee2000c1e1900 */
[----:B------:R-:W-:Y:S01]  /*17f0*/  UIADD3 UR5, UPT, UPT, UR5, 0x4, URZ ;  /* 0x0000000405057890 */ /* 0x000fe2000fffe0ff */
[----:B----4-:R-:W-:-:S04]  /*1800*/  FFMA R18, R18, R22, R11 ;  /* 0x0000001612127223 */ /* 0x010fc8000000000b */
[----:B--2---:R-:W-:-:S04]  /*1810*/  FFMA R18, R25, R12, R18 ;  /* 0x0000000c19127223 */ /* 0x004fc80000000012 */
[----:B---3--:R-:W-:-:S04]  /*1820*/  FFMA R18, R27, R14, R18 ;  /* 0x0000000e1b127223 */ /* 0x008fc80000000012 */
[----:B------:R-:W-:-:S07]  /*1830*/  FFMA R11, R23, R16, R18 ;  /* 0x00000010170b7223 */ /* 0x000fce0000000012 */
.L_x_11:
        /* <DEDUP_REMOVED lines=19> */
[----:B--2---:R-:W-:Y:S02]  /*1970*/  LEA R14, P1, R15, UR14, 0x2 ;  /* 0x0000000e0f0e7c11 */ /* 0x004fe4000f8210ff */
[----:B------:R-:W-:Y:S01]  /*1980*/  LEA R16, P0, R17, UR14, 0x2 ;  /* 0x0000000e11107c11 */ /* 0x000fe2000f8010ff */
[----:B------:R-:W-:Y:S01]  /*1990*/  IMAD.X R20, RZ, RZ, R20, P2 ;  /* 0x000000ffff147224 */ /* 0x000fe200010e0614 */
[----:B------:R-:W-:-:S02]  /*19a0*/  LEA.HI.X R15, R15, UR15, R18, 0x2, P1 ;  /* 0x0000000f0f0f7c11 */ /* 0x000fc400088f1412 */
[----:B------:R-:W2:Y:S02]  /*19b0*/  LDG.E R18, desc[UR8][R12.64] ;  /* 0x000000080c127981 */ /* 0x000ea4000c1e1900 */
[----:B------:R-:W-:Y:S02]  /*19c0*/  LEA.HI.X R17, R17, UR15, R20, 0x2, P0 ;  /* 0x0000000f11117c11 */ /* 0x000fe400080f1414 */
[----:B------:R-:W2:Y:S04]  /*19d0*/  LDG.E R14, desc[UR8][R14.64] ;  /* 0x000000080e0e7981 */ /* 0x000ea8000c1e1900 */
[----:B------:R-:W3:Y:S04]  /*19e0*/  LDG.E R20, desc[UR8][R12.64+0x4] ;  /* 0x000004080c147981 */ /* 0x000ee8000c1e1900 */
[----:B------:R-:W3:Y:S01]  /*19f0*/  LDG.E R16, desc[UR8][R16.64] ;  /* 0x0000000810107981 */ /* 0x000ee2000c1e1900 */
[----:B------:R-:W-:Y:S01]  /*1a00*/  UIADD3 UR5, UPT, UPT, UR5, 0x2, URZ ;  /* 0x0000000205057890 */ /* 0x000fe2000fffe0ff */
[----:B--2---:R-:W-:-:S04]  /*1a10*/  FFMA R11, R18, R14, R11 ;  /* 0x0000000e120b7223 */ /* 0x004fc8000000000b */
[----:B---3--:R-:W-:-:S07]  /*1a20*/  FFMA R11, R20, R16, R11 ;  /* 0x00000010140b7223 */ /* 0x008fce000000000b */
.L_x_12:
        /* <DEDUP_REMOVED lines=18> */
.L_x_10:
[----:B------:R-:W0:Y:S01]  /*1b50*/  LDC R12, c[0x0][0x388] ;  /* 0x0000e200ff0c7b82 */ /* 0x000e220000000800 */
[----:B------:R-:W-:Y:S01]  /*1b60*/  UIADD3 UR4, UPT, UPT, UR4, 0x1, URZ ;  /* 0x0000000104047890 */ /* 0x000fe2000fffe0ff */
[C---:B-----5:R-:W-:Y:S01]  /*1b70*/  FADD R19, R10.reuse, -R19 ;  /* 0x800000130a137221 */ /* 0x060fe20000000000 */
[----:B------:R-:W-:-:S03]  /*1b80*/  FADD R10, R10, -R11 ;  /* 0x8000000b0a0a7221 */ /* 0x000fc60000000000 */
[----:B------:R-:W-:Y:S01]  /*1b90*/  FFMA R2, R19, R19, R2 ;  /* 0x0000001313027223 */ /* 0x000fe20000000002 */
[----:B------:R-:W-:Y:S01]  /*1ba0*/  FFMA R3, R10, R10, R3 ;  /* 0x0000000a0a037223 */ /* 0x000fe20000000003 */
[----:B0-----:R-:W-:-:S13]  /*1bb0*/  ISETP.NE.AND P0, PT, R12, UR4, PT ;  /* 0x000000040c007c0c */ /* 0x001fda000bf05270 */
[----:B------:R-:W-:Y:S05]  /*1bc0*/  @!P0 BRA `(.L_x_0) ;  /* 0x0000001c00908947 */ /* 0x000fea0003800000 */
[----:B------:R-:W-:Y:S05]  /*1bd0*/  BRA `(.L_x_13) ;  /* 0xffffffe400bc7947 */ /* 0x000fea000383ffff */
.L_x_2:
[----:B------:R-:W-:Y:S01]  /*1be0*/  ULOP3.LUT UR12, UR4, 0x7, URZ, 0xc0, !UPT ;  /* 0x00000007040c7892 */ /* 0x000fe2000f8ec0ff */
[----:B------:R-:W-:Y:S01]  /*1bf0*/  CS2R R2, SRZ ;  /* 0x0000000000027805 */ /* 0x000fe2000001ff00 */
[----:B------:R-:W-:Y:S02]  /*1c00*/  ULOP3.LUT UR13, UR4, 0x3, URZ, 0xc0, !UPT ;  /* 0x00000003040d7892 */ /* 0x000fe4000f8ec0ff */
[----:B------:R-:W-:Y:S02]  /*1c10*/  UIADD3 UR5, UPT, UPT, UR12, -0x1, URZ ;  /* 0xffffffff0c057890 */ /* 0x000fe4000fffe0ff */
[----:B------:R-:W-:Y:S02]  /*1c20*/  ULOP3.LUT UR10, UR4, 0x7ffffff8, URZ, 0xc0, !UPT ;  /* 0x7ffffff8040a7892 */ /* 0x000fe4000f8ec0ff */
[----:B------:R-:W-:Y:S01]  /*1c30*/  UISETP.GE.U32.AND UP0, UPT, UR5, 0x3, UPT ;  /* 0x000000030500788c */ /* 0x000fe2000bf06070 */
[----:B------:R-:W-:-:S10]  /*1c40*/  UMOV UR4, URZ ;  /* 0x000000ff00047c82 */ /* 0x000fd40008000000 */
.L_x_19:
[----:B------:R-:W0:Y:S01]  /*1c50*/  LDCU UR5, c[0x0][0x3a8] ;  /* 0x00007500ff0577ac */ /* 0x000e220008000800 */
[----:B------:R-:W1:Y:S01]  /*1c60*/  LDCU.64 UR6, c[0x0][0x3a0] ;  /* 0x00007400ff0677ac */ /* 0x000e620008000a00 */
[----:B------:R-:W2:Y:S01]  /*1c70*/  LDCU UR14, c[0x0][0x394] ;  /* 0x00007280ff0e77ac */ /* 0x000ea20008000800 */
[----:B0-----:R-:W-:-:S05]  /*1c80*/  IMAD R6, R0, UR5, RZ ;  /* 0x0000000500067c24 */ /* 0x001fca000f8e02ff */
[----:B------:R-:W-:Y:S02]  /*1c90*/  SHF.R.S32.HI R7, RZ, 0x1f, R6 ;  /* 0x0000001fff077819 */ /* 0x000fe40000011406 */
[----:B------:R-:W-:-:S05]  /*1ca0*/  IADD3 R6, P0, PT, R6, UR4, RZ ;  /* 0x0000000406067c10 */ /* 0x000fca000ff1e0ff */
[----:B------:R-:W-:Y:S01]  /*1cb0*/  IMAD.X R7, RZ, RZ, R7, P0 ;  /* 0x000000ffff077224 */ /* 0x000fe200000e0607 */
[----:B-1----:R-:W-:-:S04]  /*1cc0*/  LEA R20, P0, R6, UR6, 0x2 ;  /* 0x0000000606147c11 */ /* 0x002fc8000f8010ff */
[----:B------:R-:W-:-:S05]  /*1cd0*/  LEA.HI.X R21, R6, UR7, R7, 0x2, P0 ;  /* 0x0000000706157c11 */ /* 0x000fca00080f1407 */
[----:B------:R0:W5:Y:S01]  /*1ce0*/  LDG.E R20, desc[UR8][R20.64] ;  /* 0x0000000814147981 */ /* 0x000162000c1e1900 */
[----:B--2---:R-:W-:Y:S01]  /*1cf0*/  UISETP.GE.U32.AND UP1, UPT, UR14, 0x8, UPT ;  /* 0x000000080e00788c */ /* 0x004fe2000bf26070 */
[----:B------:R-:W-:Y:S01]  /*1d00*/  SHF.R.S32.HI R9, RZ, 0x1f, R4 ;  /* 0x0000001fff097819 */ /* 0x000fe20000011404 */
[----:B------:R-:W-:Y:S01]  /*1d10*/  IMAD.MOV.U32 R23, RZ, RZ, RZ ;  /* 0x000000ffff177224 */ /* 0x000fe200078e00ff */
[----:B------:R-:W-:-:S06]  /*1d20*/  UMOV UR5, URZ ;  /* 0x000000ff00057c82 */ /* 0x000fcc0008000000 */
[----:B0-----:R-:W-:Y:S05]  /*1d30*/  BRA.U !UP1, `(.L_x_14) ;  /* 0x0000000509347547 */ /* 0x001fea000b800000 */
[----:B------:R-:W-:Y:S01]  /*1d40*/  IMAD.MOV.U32 R23, RZ, RZ, RZ ;  /* 0x000000ffff177224 */ /* 0x000fe200078e00ff */
[----:B------:R-:W0:Y:S01]  /*1d50*/  LDCU UR11, c[0x0][0x388] ;  /* 0x00007100ff0b77ac */ /* 0x000e220008000800 */
[----:B------:R-:W1:Y:S01]  /*1d60*/  LDCU.64 UR16, c[0x0][0x3b0] ;  /* 0x00007600ff1077ac */ /* 0x000e620008000a00 */
[----:B------:R-:W2:Y:S01]  /*1d70*/  LDCU.64 UR18, c[0x0][0x3d0] ;  /* 0x00007a00ff1277ac */ /* 0x000ea20008000a00 */
[----:B------:R-:W-:-:S05]  /*1d80*/  UMOV UR5, URZ ;  /* 0x000000ff00057c82 */ /* 0x000fca0008000000 */
.L_x_15:
[----:B0-----:R-:W-:Y:S02]  /*1d90*/  UIMAD UR6, UR5, UR11, UR4 ;  /* 0x0000000b050672a4 */ /* 0x001fe4000f8e0204 */
[----:B------:R-:W-:-:S04]  /*1da0*/  IADD3 R7, P0, PT, R4, UR5, RZ ;  /* 0x0000000504077c10 */ /* 0x000fc8000ff1e0ff */
[----:B------:R-:W-:Y:S01]  /*1db0*/  IADD3 R11, P1, PT, R5, UR6, RZ ;  /* 0x00000006050b7c10 */ /* 0x000fe2000ff3e0ff */
[----:B------:R-:W-:Y:S01]  /*1dc0*/  IMAD.X R14, RZ, RZ, R9, P0 ;  /* 0x000000ffff0e7224 */ /* 0x000fe200000e0609 */
[----:B-1----:R-:W-:-:S03]  /*1dd0*/  LEA R6, P0, R7, UR16, 0x2 ;  /* 0x0000001007067c11 */ /* 0x002fc6000f8010ff */
[----:B------:R-:W-:Y:S01]  /*1de0*/  IMAD.X R12, RZ, RZ, R8, P1 ;  /* 0x000000ffff0c7224 */ /* 0x000fe200008e0608 */
[----:B--2---:R-:W-:Y:S02]  /*1df0*/  LEA R10, P1, R11, UR18, 0x2 ;  /* 0x000000120b0a7c11 */ /* 0x004fe4000f8210ff */
[----:B------:R-:W-:Y:S02]  /*1e00*/  LEA.HI.X R7, R7, UR17, R14, 0x2, P0 ;  /* 0x0000001107077c11 */ /* 0x000fe400080f140e */
[----:B------:R-:W-:-:S03]  /*1e10*/  LEA.HI.X R11, R11, UR19, R12, 0x2, P1 ;  /* 0x000000130b0b7c11 */ /* 0x000fc600088f140c */
[----:B------:R-:W2:Y:S04]  /*1e20*/  LDG.E R24, desc[UR8][R6.64] ;  /* 0x0000000806187981 */ /* 0x000ea8000c1e1900 */
[----:B------:R0:W2:Y:S01]  /*1e30*/  LDG.E R21, desc[UR8][R10.64] ;  /* 0x000000080a157981 */ /* 0x0000a2000c1e1900 */
[----:B------:R-:W-:-:S03]  /*1e40*/  UIADD3 UR6, UPT, UPT, UR6, UR11, URZ ;  /* 0x0000000b06067290 */ /* 0x000fc6000fffe0ff */
[----:B------:R-:W3:Y:S01]  /*1e50*/  LDG.E R25, desc[UR8][R6.64+0x4] ;  /* 0x0000040806197981 */ /* 0x000ee2000c1e1900 */
[----:B------:R-:W-:Y:S02]  /*1e60*/  UIADD3 UR7, UPT, UPT, UR6, UR11, URZ ;  /* 0x0000000b06077290 */ /* 0x000fe4000fffe0ff */
[C---:B------:R-:W-:Y:S01]  /*1e70*/  IADD3 R13, P0, PT, R5.reuse, UR6, RZ ;  /* 0x00000006050d7c10 */ /* 0x040fe2000ff1e0ff */
[----:B------:R-:W4:Y:S03]  /*1e80*/  LDG.E R27, desc[UR8][R6.64+0xc] ;  /* 0x00000c08061b7981 */ /* 0x000f26000c1e1900 */
[----:B------:R-:W-:Y:S01]  /*1e90*/  IADD3 R12, P1, PT, R5, UR7, RZ ;  /* 0x00000007050c7c10 */ /* 0x000fe2000ff3e0ff */
[----:B------:R-:W-:Y:S01]  /*1ea0*/  IMAD.X R14, RZ, RZ, R8, P0 ;  /* 0x000000ffff0e7224 */ /* 0x000fe200000e0608 */
[C---:B------:R-:W-:Y:S01]  /*1eb0*/  LEA R18, P0, R13.reuse, UR18, 0x2 ;  /* 0x000000120d127c11 */ /* 0x040fe2000f8010ff */
[----:B------:R-:W-:Y:S01]  /*1ec0*/  UIADD3 UR7, UPT, UPT, UR7, UR11, URZ ;  /* 0x0000000b07077290 */ /* 0x000fe2000fffe0ff */
[----:B------:R-:W4:Y:S02]  /*1ed0*/  LDG.E R29, desc[UR8][R6.64+0x10] ;  /* 0x00001008061d7981 */ /* 0x000f24000c1e1900 */
[----:B------:R-:W-:Y:S01]  /*1ee0*/  LEA.HI.X R19, R13, UR19, R14, 0x2, P0 ;  /* 0x000000130d137c11 */ /* 0x000fe200080f140e */
[----:B------:R-:W-:Y:S01]  /*1ef0*/  IMAD.X R13, RZ, RZ, R8, P1 ;  /* 0x000000ffff0d7224 */ /* 0x000fe200008e0608 */
[----:B------:R-:W-:-:S02]  /*1f00*/  LEA R14, P0, R12, UR18, 0x2 ;  /* 0x000000120c0e7c11 */ /* 0x000fc4000f8010ff */
[----:B0-----:R-:W-:Y:S01]  /*1f10*/  IADD3 R11, P1, PT, R5, UR7, RZ ;  /* 0x00000007050b7c10 */ /* 0x001fe2000ff3e0ff */
[----:B------:R-:W-:Y:S01]  /*1f20*/  UIADD3 UR7, UPT, UPT, UR7, UR11, URZ ;  /* 0x0000000b07077290 */ /* 0x000fe2000fffe0ff */
[----:B------:R-:W-:Y:S01]  /*1f30*/  LEA.HI.X R15, R12, UR19, R13, 0x2, P0 ;  /* 0x000000130c0f7c11 */ /* 0x000fe200080f140d */
[----:B------:R0:W3:Y:S01]  /*1f40*/  LDG.E R22, desc[UR8][R18.64] ;  /* 0x0000000812167981 */ /* 0x0000e2000c1e1900 */
[----:B------:R-:W-:Y:S01]  /*1f50*/  LEA R10, P0, R11, UR18, 0x2 ;  /* 0x000000120b0a7c11 */ /* 0x000fe2000f8010ff */
[----:B------:R-:W-:Y:S01]  /*1f60*/  IMAD.X R12, RZ, RZ, R8, P1 ;  /* 0x000000ffff0c7224 */ /* 0x000fe200008e0608 */
[----:B------:R-:W-:Y:S02]  /*1f70*/  UIADD3 UR6, UPT, UPT, UR7, UR11, URZ ;  /* 0x0000000b07067290 */ /* 0x000fe4000fffe0ff */
[----:B------:R-:W-:Y:S01]  /*1f80*/  IADD3 R13, P1, PT, R5, UR7, RZ ;  /* 0x00000007050d7c10 */ /* 0x000fe2000ff3e0ff */
[----:B------:R-:W4:Y:S01]  /*1f90*/  LDG.E R14, desc[UR8][R14.64] ;  /* 0x000000080e0e7981 */ /* 0x000f22000c1e1900 */
[----:B------:R-:W-:-:S03]  /*1fa0*/  LEA.HI.X R11, R11, UR19, R12, 0x2, P0 ;  /* 0x000000130b0b7c11 */ /* 0x000fc600080f140c */
[--C-:B------:R-:W-:Y:S01]  /*1fb0*/  IMAD.X R16, RZ, RZ, R8.reuse, P1 ;  /* 0x000000ffff107224 */ /* 0x100fe200008e0608 */
[----:B------:R-:W-:Y:S01]  /*1fc0*/  IADD3 R17, P1, PT, R5, UR6, RZ ;  /* 0x0000000605117c10 */ /* 0x000fe2000ff3e0ff */
[----:B------:R-:W-:Y:S01]  /*1fd0*/  UIADD3 UR6, UPT, UPT, UR6, UR11, URZ ;  /* 0x0000000b06067290 */ /* 0x000fe2000fffe0ff */
[C---:B------:R-:W-:Y:S01]  /*1fe0*/  LEA R12, P0, R13.reuse, UR18, 0x2 ;  /* 0x000000120d0c7c11 */ /* 0x040fe2000f8010ff */
[----:B------:R1:W4:Y:S02]  /*1ff0*/  LDG.E R26, desc[UR8][R10.64] ;  /* 0x000000080a1a7981 */ /* 0x000324000c1e1900 */
[----:B------:R-:W-:Y:S01]  /*2000*/  IMAD.X R28, RZ, RZ, R8, P1 ;  /* 0x000000ffff1c7224 */ /* 0x000fe200008e0608 */
[----:B------:R-:W-:Y:S01]  /*2010*/  LEA.HI.X R13, R13, UR19, R16, 0x2, P0 ;  /* 0x000000130d0d7c11 */ /* 0x000fe200080f1410 */
[----:B------:R-:W4:Y:S01]  /*2020*/  LDG.E R15, desc[UR8][R6.64+0x8] ;  /* 0x00000808060f7981 */ /* 0x000f22000c1e1900 */
[----:B------:R-:W-:Y:S02]  /*2030*/  LEA R16, P0, R17, UR18, 0x2 ;  /* 0x0000001211107c11 */ /* 0x000fe4000f8010ff */
[----:B0-----:R-:W-:Y:S01]  /*2040*/  IADD3 R19, P1, PT, R5, UR6, RZ ;  /* 0x0000000605137c10 */ /* 0x001fe2000ff3e0ff */
[----:B------:R-:W-:Y:S01]  /*2050*/  UIADD3 UR6, UPT, UPT, UR6, UR11, URZ ;  /* 0x0000000b06067290 */ /* 0x000fe2000fffe0ff */
[----:B------:R-:W-:Y:S01]  /*2060*/  LEA.HI.X R17, R17, UR19, R28, 0x2, P0 ;  /* 0x0000001311117c11 */ /* 0x000fe200080f141c */
[----:B------:R-:W4:Y:S01]  /*2070*/  LDG.E R12, desc[UR8][R12.64] ;  /* 0x000000080c0c7981 */ /* 0x000f22000c1e1900 */
[----:B------:R-:W-:Y:S01]  /*2080*/  LEA R18, P0, R19, UR18, 0x2 ;  /* 0x0000001213127c11 */ /* 0x000fe2000f8010ff */
[----:B------:R-:W-:-:S02]  /*2090*/  IMAD.X R28, RZ, RZ, R8, P1 ;  /* 0x000000ffff1c7224 */ /* 0x000fc400008e0608 */
[----:B------:R-:W4:Y:S03]  /*20a0*/  LDG.E R16, desc[UR8][R16.64] ;  /* 0x0000000810107981 */ /* 0x000f26000c1e1900 */
[----:B------:R-:W-:Y:S02]  /*20b0*/  LEA.HI.X R19, R19, UR19, R28, 0x2, P0 ;  /* 0x0000001313137c11 */ /* 0x000fe400080f141c */
[----:B-1----:R-:W-:Y:S01]  /*20c0*/  IADD3 R11, P0, PT, R5, UR6, RZ ;  /* 0x00000006050b7c10 */ /* 0x002fe2000ff1e0ff */
[----:B------:R-:W4:Y:S04]  /*20d0*/  LDG.E R13, desc[UR8][R6.64+0x14] ;  /* 0x00001408060d7981 */ /* 0x000f28000c1e1900 */
[----:B------:R-:W-:Y:S01]  /*20e0*/  IMAD.X R28, RZ, RZ, R8, P0 ;  /* 0x000000ffff1c7224 */ /* 0x000fe200000e0608 */
[C---:B------:R-:W-:Y:S01]  /*20f0*/  LEA R10, P0, R11.reuse, UR18, 0x2 ;  /* 0x000000120b0a7c11 */ /* 0x040fe2000f8010ff */
[----:B------:R-:W4:Y:S03]  /*2100*/  LDG.E R18, desc[UR8][R18.64] ;  /* 0x0000000812127981 */ /* 0x000f26000c1e1900 */
[----:B------:R-:W-:-:S05]  /*2110*/  LEA.HI.X R11, R11, UR19, R28, 0x2, P0 ;  /* 0x000000130b0b7c11 */ /* 0x000fca00080f141c */
[----:B------:R-:W4:Y:S01]  /*2120*/  LDG.E R10, desc[UR8][R10.64] ;  /* 0x000000080a0a7981 */ /* 0x000f22000c1e1900 */
[----:B--2---:R-:W-:-:S03]  /*2130*/  FFMA R24, R24, R21, R23 ;  /* 0x0000001518187223 */ /* 0x004fc60000000017 */
[----:B------:R-:W2:Y:S04]  /*2140*/  LDG.E R21, desc[UR8][R6.64+0x18] ;  /* 0x0000180806157981 */ /* 0x000ea8000c1e1900 */
[----:B------:R-:W2:Y:S01]  /*2150*/  LDG.E R23, desc[UR8][R6.64+0x1c] ;  /* 0x00001c0806177981 */ /* 0x000ea2000c1e1900 */
[----:B------:R-:W-:-:S04]  /*2160*/  UIADD3 UR5, UPT, UPT, UR5, 0x8, URZ ;  /* 0x0000000805057890 */ /* 0x000fc8000fffe0ff */
[----:B------:R-:W-:Y:S01]  /*2170*/  UISETP.NE.AND UP1, UPT, UR5, UR10, UPT ;  /* 0x0000000a0500728c */ /* 0x000fe2000bf25270 */
[----:B---3--:R-:W-:-:S04]  /*2180*/  FFMA R22, R25, R22, R24 ;  /* 0x0000001619167223 */ /* 0x008fc80000000018 */
[----:B----4-:R-:W-:-:S04]  /*2190*/  FFMA R14, R15, R14, R22 ;  /* 0x0000000e0f0e7223 */ /* 0x010fc80000000016 */
[----:B------:R-:W-:-:S04]  /*21a0*/  FFMA R14, R27, R26, R14 ;  /* 0x0000001a1b0e7223 */ /* 0x000fc8000000000e */
[----:B------:R-:W-:-:S04]  /*21b0*/  FFMA R12, R29, R12, R14 ;  /* 0x0000000c1d0c7223 */ /* 0x000fc8000000000e */
[----:B------:R-:W-:-:S04]  /*21c0*/  FFMA R12, R13, R16, R12 ;  /* 0x000000100d0c7223 */ /* 0x000fc8000000000c */
[----:B--2---:R-:W-:-:S04]  /*21d0*/  FFMA R12, R21, R18, R12 ;  /* 0x00000012150c7223 */ /* 0x004fc8000000000c */
[----:B------:R-:W-:Y:S01]  /*21e0*/  FFMA R23, R23, R10, R12 ;  /* 0x0000000a17177223 */ /* 0x000fe2000000000c */
[----:B------:R-:W-:Y:S06]  /*21f0*/  BRA.U UP1, `(.L_x_15) ;  /* 0xfffffff901e47547 */ /* 0x000fec000b83ffff */
[----:B------:R-:W-:-:S05]  /*2200*/  UMOV UR5, UR10 ;  /* 0x0000000a00057c82 */ /* 0x000fca0008000000 */
.L_x_14:
[----:B------:R-:W-:-:S09]  /*2210*/  UISETP.NE.AND UP1, UPT, UR12, URZ, UPT ;  /* 0x000000ff0c00728c */ /* 0x000fd2000bf25270 */
[----:B------:R-:W-:Y:S05]  /*2220*/  BRA.U !UP1, `(.L_x_16) ;  /* 0x0000000509587547 */ /* 0x000fea000b800000 */
[----:B------:R-:W-:Y:S01]  /*2230*/  UISETP.NE.AND UP1, UPT, UR13, URZ, UPT ;  /* 0x000000ff0d00728c */ /* 0x000fe2000bf25270 */
[----:B------:R-:W-:Y:S10]  /*2240*/  BRA.U !UP0, `(.L_x_17) ;  /* 0x0000000108a07547 */ /* 0x000ff4000b800000 */
[----:B------:R-:W0:Y:S01]  /*2250*/  LDCU UR7, c[0x0][0x388] ;  /* 0x00007100ff0777ac */ /* 0x000e220008000800 */
[----:B------:R-:W-:Y:S01]  /*2260*/  IADD3 R6, P0, PT, R4, UR5, RZ ;  /* 0x0000000504067c10 */ /* 0x000fe2000ff1e0ff */
[----:B------:R-:W1:Y:S04]  /*2270*/  LDCU.64 UR16, c[0x0][0x3b0] ;  /* 0x00007600ff1077ac */ /* 0x000e680008000a00 */
[----:B------:R-:W-:Y:S01]  /*2280*/  IMAD.X R11, RZ, RZ, R9, P0 ;  /* 0x000000ffff0b7224 */ /* 0x000fe200000e0609 */
[----:B------:R-:W2:Y:S01]  /*2290*/  LDCU.64 UR18, c[0x0][0x3d0] ;  /* 0x00007a00ff1277ac */ /* 0x000ea20008000a00 */
        /* <DEDUP_REMOVED lines=8> */
[C---:B--2---:R-:W-:Y:S01]  /*2320*/  LEA R16, P0, R14.reuse, UR18, 0x2 ;  /* 0x000000120e107c11 */ /* 0x044fe2000f8010ff */
        /* <DEDUP_REMOVED lines=13> */
[----:B------:R-:W3:Y:S01]  /*2400*/  LDG.E R6, desc[UR8][R6.64] ;  /* 0x0000000806067981 */ /* 0x000ee2000c1e1900 */
[C---:B------:R-:W-:Y:S01]  /*2410*/  LEA R14, P0, R15.reuse, UR18, 0x2 ;  /* 0x000000120f0e7c11 */ /* 0x040fe2000f8010ff */
[----:B------:R-:W-:Y:S02]  /*2420*/  IMAD.X R22, RZ, RZ, R8, P1 ;  /* 0x000000ffff167224 */ /* 0x000fe400008e0608 */
[----:B------:R-:W4:Y:S03]  /*2430*/  LDG.E R12, desc[UR8][R12.64] ;  /* 0x000000080c0c7981 */ /* 0x000f26000c1e1900 */
[----:B------:R-:W-:Y:S01]  /*2440*/  LEA.HI.X R15, R15, UR19, R22, 0x2, P0 ;  /* 0x000000130f0f7c11 */ /* 0x000fe200080f1416 */
[----:B------:R-:W4:Y:S04]  /*2450*/  LDG.E R21, desc[UR8][R10.64+0x8] ;  /* 0x000008080a157981 */ /* 0x000f28000c1e1900 */
[----:B------:R-:W4:Y:S04]  /*2460*/  LDG.E R17, desc[UR8][R10.64+0xc] ;  /* 0x00000c080a117981 */ /* 0x000f28000c1e1900 */
[----:B------:R-:W4:Y:S01]  /*2470*/  LDG.E R14, desc[UR8][R14.64] ;  /* 0x000000080e0e7981 */ /* 0x000f22000c1e1900 */
[----:B------:R-:W-:Y:S01]  /*2480*/  UIADD3 UR5, UPT, UPT, UR5, 0x4, URZ ;  /* 0x0000000405057890 */ /* 0x000fe2000fffe0ff */
[----:B--2---:R-:W-:-:S04]  /*2490*/  FFMA R16, R18, R16, R23 ;  /* 0x0000001012107223 */ /* 0x004fc80000000017 */
[----:B---3--:R-:W-:-:S04]  /*24a0*/  FFMA R16, R19, R6, R16 ;  /* 0x0000000613107223 */ /* 0x008fc80000000010 */
[----:B----4-:R-:W-:-:S04]  /*24b0*/  FFMA R16, R21, R12, R16 ;  /* 0x0000000c15107223 */ /* 0x010fc80000000010 */
[----:B------:R-:W-:-:S07]  /*24c0*/  FFMA R23, R17, R14, R16 ;  /* 0x0000000e11177223 */ /* 0x000fce0000000010 */
.L_x_17:
[----:B------:R-:W-:Y:S05]  /*24d0*/  BRA.U !UP1, `(.L_x_16) ;  /* 0x0000000109ac7547 */ /* 0x000fea000b800000 */
[----:B------:R-:W-:Y:S02]  /*24e0*/  UISETP.NE.AND UP1, UPT, UR13, 0x1, UPT ;  /* 0x000000010d00788c */ /* 0x000fe4000bf25270 */
[----:B------:R-:W-:-:S07]  /*24f0*/  ULOP3.LUT UP2, URZ, UR14, 0x1, URZ, 0xc0, !UPT ;  /* 0x000000010eff7892 */ /* 0x000fce000f84c0ff */
[----:B------:R-:W-:Y:S05]  /*2500*/  BRA.U !UP1, `(.L_x_18) ;  /* 0x0000000109607547 */ /* 0x000fea000b800000 */
[----:B------:R-:W0:Y:S01]  /*2510*/  LDCU UR6, c[0x0][0x388] ;  /* 0x00007100ff0677ac */ /* 0x000e220008000800 */
[----:B------:R-:W-:Y:S01]  /*2520*/  IADD3 R7, P0, PT, R4, UR5, RZ ;  /* 0x0000000504077c10 */ /* 0x000fe2000ff1e0ff */
[----:B------:R-:W1:Y:S04]  /*2530*/  LDCU.64 UR14, c[0x0][0x3b0] ;  /* 0x00007600ff0e77ac */ /* 0x000e680008000a00 */
[----:B------:R-:W-:Y:S01]  /*2540*/  IMAD.X R12, RZ, RZ, R9, P0 ;  /* 0x000000ffff0c7224 */ /* 0x000fe200000e0609 */
[----:B------:R-:W2:Y:S01]  /*2550*/  LDCU.64 UR16, c[0x0][0x3d0] ;  /* 0x00007a00ff1077ac */ /* 0x000ea20008000a00 */
        /* <DEDUP_REMOVED lines=19> */
.L_x_18:
[----:B------:R-:W-:Y:S05]  /*2690*/  BRA.U !UP2, `(.L_x_16) ;  /* 0x000000010a3c7547 */ /* 0x000fea000b800000 */
[----:B------:R-:W0:Y:S01]  /*26a0*/  LDCU UR6, c[0x0][0x388] ;  /* 0x00007100ff0677ac */ /* 0x000e220008000800 */
[----:B------:R-:W-:Y:S01]  /*26b0*/  IADD3 R11, P0, PT, R4, UR5, RZ ;  /* 0x00000005040b7c10 */ /* 0x000fe2000ff1e0ff */
[----:B------:R-:W1:Y:S04]  /*26c0*/  LDCU.64 UR14, c[0x0][0x3b0] ;  /* 0x00007600ff0e77ac */ /* 0x000e680008000a00 */
[----:B------:R-:W-:Y:S01]  /*26d0*/  IMAD.X R14, RZ, RZ, R9, P0 ;  /* 0x000000ffff0e7224 */ /* 0x000fe200000e0609 */
[----:B------:R-:W2:Y:S01]  /*26e0*/  LDCU.64 UR16, c[0x0][0x3d0] ;  /* 0x00007a00ff1077ac */ /* 0x000ea20008000a00 */
        /* <DEDUP_REMOVED lines=10> */
.L_x_16:
[----:B------:R-:W0:Y:S01]  /*2790*/  LDC R12, c[0x0][0x388] ;  /* 0x0000e200ff0c7b82 */ /* 0x000e220000000800 */
[----:B------:R-:W-:Y:S01]  /*27a0*/  UIADD3 UR4, UPT, UPT, UR4, 0x1, URZ ;  /* 0x0000000104047890 */ /* 0x000fe2000fffe0ff */
[C---:B-----5:R-:W-:Y:S01]  /*27b0*/  FADD R23, R20.reuse, -R23 ;  /* 0x8000001714177221 */ /* 0x060fe20000000000 */
[----:B------:R-:W-:-:S03]  /*27c0*/  FFMA R3, R20, R20, R3 ;  /* 0x0000001414037223 */ /* 0x000fc60000000003 */
[----:B------:R-:W-:Y:S01]  /*27d0*/  FFMA R2, R23, R23, R2 ;  /* 0x0000001717027223 */ /* 0x000fe20000000002 */
[----:B0-----:R-:W-:-:S13]  /*27e0*/  ISETP.NE.AND P0, PT, R12, UR4, PT ;  /* 0x000000040c007c0c */ /* 0x001fda000bf05270 */
[----:B------:R-:W-:Y:S05]  /*27f0*/  @!P0 BRA `(.L_x_0) ;  /* 0x0000001000848947 */ /* 0x000fea0003800000 */
[----:B------:R-:W-:Y:S05]  /*2800*/  BRA `(.L_x_19) ;  /* 0xfffffff400107947 */ /* 0x000fea000383ffff */
.L_x_1:
[----:B------:R-:W0:Y:S01]  /*2810*/  LDCU UR4, c[0x0][0x398] ;  /* 0x00007300ff0477ac */ /* 0x000e220008000800 */
[----:B------:R-:W1:Y:S01]  /*2820*/  LDCU UR5, c[0x0][0x3a8] ;  /* 0x00007500ff0577ac */ /* 0x000e620008000800 */
[----:B0-----:R-:W-:Y:S01]  /*2830*/  UISETP.GE.AND UP0, UPT, UR4, 0x1, UPT ;  /* 0x000000010400788c */ /* 0x001fe2000bf06270 */
[----:B-1----:R-:W-:-:S05]  /*2840*/  IMAD R16, R0, UR5, RZ ;  /* 0x0000000500107c24 */ /* 0x002fca000f8e02ff */
[----:B------:R-:W-:-:S03]  /*2850*/  SHF.R.S32.HI R17, RZ, 0x1f, R16 ;  /* 0x0000001fff117819 */ /* 0x000fc60000011410 */
[----:B------:R-:W-:Y:S05]  /*2860*/  BRA.U !UP0, `(.L_x_20) ;  /* 0x0000000d08047547 */ /* 0x000fea000b800000 */
[----:B------:R-:W-:Y:S01]  /*2870*/  ULOP3.LUT UR12, UR4, 0x7, URZ, 0xc0, !UPT ;  /* 0x00000007040c7892 */ /* 0x000fe2000f8ec0ff */
[----:B------:R-:W-:Y:S01]  /*2880*/  CS2R R2, SRZ ;  /* 0x0000000000027805 */ /* 0x000fe2000001ff00 */
[----:B------:R-:W-:Y:S02]  /*2890*/  ULOP3.LUT UR13, UR4, 0x3, URZ, 0xc0, !UPT ;  /* 0x00000003040d7892 */ /* 0x000fe4000f8ec0ff */
[----:B------:R-:W-:Y:S02]  /*28a0*/  UIADD3 UR5, UPT, UPT, UR12, -0x1, URZ ;  /* 0xffffffff0c057890 */ /* 0x000fe4000fffe0ff */
[----:B------:R-:W-:Y:S02]  /*28b0*/  ULOP3.LUT UR7, UR4, 0x7ffffff8, URZ, 0xc0, !UPT ;  /* 0x7ffffff804077892 */ /* 0x000fe4000f8ec0ff */
[----:B------:R-:W-:Y:S01]  /*28c0*/  UISETP.GE.U32.AND UP0, UPT, UR5, 0x3, UPT ;  /* 0x000000030500788c */ /* 0x000fe2000bf06070 */
[----:B------:R-:W-:-:S10]  /*28d0*/  UMOV UR4, URZ ;  /* 0x000000ff00047c82 */ /* 0x000fd40008000000 */
.L_x_26:
[----:B------:R-:W0:Y:S01]  /*28e0*/  LDCU.64 UR10, c[0x0][0x3a0] ;  /* 0x00007400ff0a77ac */ /* 0x000e220008000a00 */
[----:B------:R-:W-:Y:S01]  /*28f0*/  IADD3 R5, P0, PT, R16, UR4, RZ ;  /* 0x0000000410057c10 */ /* 0x000fe2000ff1e0ff */
[----:B------:R-:W1:Y:S04]  /*2900*/  LDCU UR14, c[0x0][0x398] ;  /* 0x00007300ff0e77ac */ /* 0x000e680008000800 */
[----:B------:R-:W-:Y:S01]  /*2910*/  IMAD.X R8, RZ, RZ, R17, P0 ;  /* 0x000000ffff087224 */ /* 0x000fe200000e0611 */
[----:B0-----:R-:W-:-:S04]  /*2920*/  LEA R4, P0, R5, UR10, 0x2 ;  /* 0x0000000a05047c11 */ /* 0x001fc8000f8010ff */
[----:B------:R-:W-:-:S05]  /*2930*/  LEA.HI.X R5, R5, UR11, R8, 0x2, P0 ;  /* 0x0000000b05057c11 */ /* 0x000fca00080f1408 */
[----:B------:R0:W5:Y:S01]  /*2940*/  LDG.E R19, desc[UR8][R4.64] ;  /* 0x0000000804137981 */ /* 0x000162000c1e1900 */
[----:B-1----:R-:W-:Y:S01]  /*2950*/  UISETP.GE.U32.AND UP1, UPT, UR14, 0x8, UPT ;  /* 0x000000080e00788c */ /* 0x002fe2000bf26070 */
[----:B------:R-:W-:Y:S01]  /*2960*/  SHF.R.S32.HI R18, RZ, 0x1f, R7 ;  /* 0x0000001fff127819 */ /* 0x000fe20000011407 */
[----:B------:R-:W-:Y:S01]  /*2970*/  IMAD.MOV.U32 R22, RZ, RZ, RZ ;  /* 0x000000ffff167224 */ /* 0x000fe200078e00ff */
[----:B------:R-:W-:Y:S01]  /*2980*/  SHF.R.S32.HI R20, RZ, 0x1f, R6 ;  /* 0x0000001fff147819 */ /* 0x000fe20000011406 */
[----:B------:R-:W-:-:S05]  /*2990*/  UMOV UR5, URZ ;  /* 0x000000ff00057c82 */ /* 0x000fca0008000000 */
[----:B0-----:R-:W-:Y:S05]  /*29a0*/  BRA.U !UP1, `(.L_x_21) ;  /* 0x0000000509347547 */ /* 0x001fea000b800000 */
[----:B------:R-:W-:Y:S01]  /*29b0*/  IMAD.MOV.U32 R22, RZ, RZ, RZ ;  /* 0x000000ffff167224 */ /* 0x000fe200078e00ff */
[----:B------:R-:W0:Y:S01]  /*29c0*/  LDCU UR11, c[0x0][0x388] ;  /* 0x00007100ff0b77ac */ /* 0x000e220008000800 */
[----:B------:R-:W1:Y:S01]  /*29d0*/  LDCU.64 UR16, c[0x0][0x3c0] ;  /* 0x00007800ff1077ac */ /* 0x000e620008000a00 */
[----:B------:R-:W2:Y:S01]  /*29e0*/  LDCU.64 UR18, c[0x0][0x3e0] ;  /* 0x00007c00ff1277ac */ /* 0x000ea20008000a00 */
[----:B------:R-:W-:-:S05]  /*29f0*/  UMOV UR5, URZ ;  /* 0x000000ff00057c82 */ /* 0x000fca0008000000 */
.L_x_22:
[----:B0-----:R-:W-:Y:S02]  /*2a00*/  UIMAD UR10, UR5, UR11, UR4 ;  /* 0x0000000b050a72a4 */ /* 0x001fe4000f8e0204 */
[----:B------:R-:W-:Y:S02]  /*2a10*/  IADD3 R5, P0, PT, R6, UR5, RZ ;  /* 0x0000000506057c10 */ /* 0x000fe4000ff1e0ff */
[----:B------:R-:W-:Y:S02]  /*2a20*/  UIADD3 UR6, UPT, UPT, UR10, UR11, URZ ;  /* 0x0000000b0a067290 */ /* 0x000fe4000fffe0ff */
[----:B------:R-:W-:Y:S01]  /*2a30*/  IADD3 R8, P1, PT, R7, UR10, RZ ;  /* 0x0000000a07087c10 */ /* 0x000fe2000ff3e0ff */
[----:B------:R-:W-:Y:S01]  /*2a40*/  IMAD.X R12, RZ, RZ, R20, P0 ;  /* 0x000000ffff0c7224 */ /* 0x000fe200000e0614 */
[----:B-1----:R-:W-:Y:S02]  /*2a50*/  LEA R4, P0, R5, UR16, 0x2 ;  /* 0x0000001005047c11 */ /* 0x002fe4000f8010ff */
[----:B------:R-:W-:Y:S01]  /*2a60*/  IADD3 R9, P2, PT, R7, UR6, RZ ;  /* 0x0000000607097c10 */ /* 0x000fe2000ff5e0ff */
[----:B------:R-:W-:Y:S01]  /*2a70*/  IMAD.X R11, RZ, RZ, R18, P1 ;  /* 0x000000ffff0b7224 */ /* 0x000fe200008e0612 */
[----:B--2---:R-:W-:-:S02]  /*2a80*/  LEA R10, P1, R8, UR18, 0x2 ;  /* 0x00000012080a7c11 */ /* 0x004fc4000f8210ff */
[----:B------:R-:W-:Y:S01]  /*2a90*/  LEA.HI.X R5, R5, UR17, R12, 0x2, P0 ;  /* 0x0000001105057c11 */ /* 0x000fe200080f140c */
[----:B------:R-:W-:Y:S01]  /*2aa0*/  IMAD.X R12, RZ, RZ, R18, P2 ;  /* 0x000000ffff0c7224 */ /* 0x000fe200010e0612 */
[----:B------:R-:W-:Y:S02]  /*2ab0*/  LEA.HI.X R11, R8, UR19, R11, 0x2, P1 ;  /* 0x00000013080b7c11 */ /* 0x000fe400088f140b */
[C---:B------:R-:W-:Y:S01]  /*2ac0*/  LEA R8, P0, R9.reuse, UR18, 0x2 ;  /* 0x0000001209087c11 */ /* 0x040fe2000f8010ff */
[----:B------:R-:W2:Y:S03]  /*2ad0*/  LDG.E R21, desc[UR8][R4.64] ;  /* 0x0000000804157981 */ /* 0x000ea6000c1e1900 */
[----:B------:R-:W-:Y:S01]  /*2ae0*/  LEA.HI.X R9, R9, UR19, R12, 0x2, P0 ;  /* 0x0000001309097c11 */ /* 0x000fe200080f140c */
[----:B------:R0:W2:Y:S04]  /*2af0*/  LDG.E R23, desc[UR8][R10.64] ;  /* 0x000000080a177981 */ /* 0x0000a8000c1e1900 */
[----:B------:R1:W3:Y:S04]  /*2b00*/  LDG.E R24, desc[UR8][R8.64] ;  /* 0x0000000808187981 */ /* 0x0002e8000c1e1900 */
[----:B------:R-:W3:Y:S01]  /*2b10*/  LDG.E R27, desc[UR8][R4.64+0x4] ;  /* 0x00000408041b7981 */ /* 0x000ee2000c1e1900 */
[----:B------:R-:W-:-:S06]  /*2b20*/  UIADD3 UR6, UPT, UPT, UR6, UR11, URZ ;  /* 0x0000000b06067290 */ /* 0x000fcc000fffe0ff */
[----:B------:R-:W-:Y:S01]  /*2b30*/  IADD3 R12, P0, PT, R7, UR6, RZ ;  /* 0x00000006070c7c10 */ /* 0x000fe2000ff1e0ff */
[----:B------:R-:W-:-:S04]  /*2b40*/  UIADD3 UR6, UPT, UPT, UR6, UR11, URZ ;  /* 0x0000000b06067290 */ /* 0x000fc8000fffe0ff */
[----:B------:R-:W-:Y:S01]  /*2b50*/  IMAD.X R13, RZ, RZ, R18, P0 ;  /* 0x000000ffff0d7224 */ /* 0x000fe200000e0612 */
[----:B------:R-:W-:Y:S01]  /*2b60*/  LEA R14, P0, R12, UR18, 0x2 ;  /* 0x000000120c0e7c11 */ /* 0x000fe2000f8010ff */
[----:B------:R-:W-:-:S03]  /*2b70*/  UIADD3 UR10, UPT, UPT, UR6, UR11, URZ ;  /* 0x0000000b060a7290 */ /* 0x000fc6000fffe0ff */
[----:B------:R-:W-:Y:S02]  /*2b80*/  LEA.HI.X R15, R12, UR19, R13, 0x2, P0 ;  /* 0x000000130c0f7c11 */ /* 0x000fe400080f140d */
[C---:B------:R-:W-:Y:S01]  /*2b90*/  IADD3 R26, P0, PT, R7.reuse, UR6, RZ ;  /* 0x00000006071a7c10 */ /* 0x040fe2000ff1e0ff */
[----:B------:R-:W-:Y:S02]  /*2ba0*/  UIADD3 UR6, UPT, UPT, UR10, UR11, URZ ;  /* 0x0000000b0a067290 */ /* 0x000fe4000fffe0ff */
[C---:B0-----:R-:W-:Y:S01]  /*2bb0*/  IADD3 R11, P1, PT, R7.reuse, UR10, RZ ;  /* 0x0000000a070b7c10 */ /* 0x041fe2000ff3e0ff */
[----:B------:R0:W4:Y:S01]  /*2bc0*/  LDG.E R25, desc[UR8][R14.64] ;  /* 0x000000080e197981 */ /* 0x000122000c1e1900 */
[--C-:B-1----:R-:W-:Y:S02]  /*2bd0*/  IMAD.X R9, RZ, RZ, R18.reuse, P0 ;  /* 0x000000ffff097224 */ /* 0x102fe400000e0612 */
[----:B------:R-:W-:Y:S01]  /*2be0*/  IADD3 R13, P2, PT, R7, UR6, RZ ;  /* 0x00000006070d7c10 */ /* 0x000fe2000ff5e0ff */
[----:B------:R-:W-:Y:S01]  /*2bf0*/  IMAD.X R12, RZ, RZ, R18, P1 ;  /* 0x000000ffff0c7224 */ /* 0x000fe200008e0612 */
[----:B------:R-:W-:Y:S01]  /*2c00*/  UIADD3 UR6, UPT, UPT, UR6, UR11, URZ ;  /* 0x0000000b06067290 */ /* 0x000fe2000fffe0ff */
[----:B------:R-:W-:-:S02]  /*2c10*/  LEA R8, P0, R26, UR18, 0x2 ;  /* 0x000000121a087c11 */ /* 0x000fc4000f8010ff */
[C---:B------:R-:W-:Y:S01]  /*2c20*/  LEA R10, P1, R11.reuse, UR18, 0x2 ;  /* 0x000000120b0a7c11 */ /* 0x040fe2000f8210ff */
[----:B------:R-:W-:Y:S01]  /*2c30*/  IMAD.X R28, RZ, RZ, R18, P2 ;  /* 0x000000ffff1c7224 */ /* 0x000fe200010e0612 */
[----:B------:R-:W-:Y:S02]  /*2c40*/  LEA.HI.X R9, R26, UR19, R9, 0x2, P0 ;  /* 0x000000131a097c11 */ /* 0x000fe400080f1409 */
[----:B------:R-:W-:Y:S02]  /*2c50*/  LEA.HI.X R11, R11, UR19, R12, 0x2, P1 ;  /* 0x000000130b0b7c11 */ /* 0x000fe400088f140c */
[----:B------:R-:W-:Y:S01]  /*2c60*/  LEA R12, P0, R13, UR18, 0x2 ;  /* 0x000000120d0c7c11 */ /* 0x000fe2000f8010ff */
[----:B------:R1:W4:Y:S01]  /*2c70*/  LDG.E R26, desc[UR8][R8.64] ;  /* 0x00000008081a7981 */ /* 0x000322000c1e1900 */
[----:B0-----:R-:W-:Y:S02]  /*2c80*/  IADD3 R15, P1, PT, R7, UR6, RZ ;  /* 0x00000006070f7c10 */ /* 0x001fe4000ff3e0ff */
[----:B------:R-:W-:Y:S01]  /*2c90*/  LEA.HI.X R13, R13, UR19, R28, 0x2, P0 ;  /* 0x000000130d0d7c11 */ /* 0x000fe200080f141c */
[----:B------:R-:W4:Y:S01]  /*2ca0*/  LDG.E R10, desc[UR8][R10.64] ;  /* 0x000000080a0a7981 */ /* 0x000f22000c1e1900 */
[C---:B------:R-:W-:Y:S01]  /*2cb0*/  LEA R14, P0, R15.reuse, UR18, 0x2 ;  /* 0x000000120f0e7c11 */ /* 0x040fe2000f8010ff */
[----:B------:R-:W-:Y:S01]  /*2cc0*/  IMAD.X R28, RZ, RZ, R18, P1 ;  /* 0x000000ffff1c7224 */ /* 0x000fe200008e0612 */
[----:B------:R-:W-:Y:S01]  /*2cd0*/  UIADD3 UR6, UPT, UPT, UR6, UR11, URZ ;  /* 0x0000000b06067290 */ /* 0x000fe2000fffe0ff */
[----:B------:R-:W4:Y:S03]  /*2ce0*/  LDG.E R12, desc[UR8][R12.64] ;  /* 0x000000080c0c7981 */ /* 0x000f26000c1e1900 */
[----:B------:R-:W-:-:S02]  /*2cf0*/  LEA.HI.X R15, R15, UR19, R28, 0x2, P0 ;  /* 0x000000130f0f7c11 */ /* 0x000fc400080f141c */
[----:B------:R-:W4:Y:S01]  /*2d00*/  LDG.E R28, desc[UR8][R4.64+0x8] ;  /* 0x00000808041c7981 */ /* 0x000f22000c1e1900 */
[----:B-1----:R-:W-:-:S03]  /*2d10*/  IADD3 R9, P0, PT, R7, UR6, RZ ;  /* 0x0000000607097c10 */ /* 0x002fc6000ff1e0ff */
[----:B------:R-:W4:Y:S04]  /*2d20*/  LDG.E R11, desc[UR8][R4.64+0x10] ;  /* 0x00001008040b7981 */ /* 0x000f28000c1e1900 */
[----:B------:R-:W4:Y:S04]  /*2d30*/  LDG.E R14, desc[UR8][R14.64] ;  /* 0x000000080e0e7981 */ /* 0x000f28000c1e1900 */
[----:B------:R-:W4:Y:S01]  /*2d40*/  LDG.E R13, desc[UR8][R4.64+0x18] ;  /* 0x00001808040d7981 */ /* 0x000f22000c1e1900 */
[----:B--2---:R-:W-:-:S03]  /*2d50*/  FFMA R22, R21, R23, R22 ;  /* 0x0000001715167223 */ /* 0x004fc60000000016 */
[----:B------:R-:W2:Y:S04]  /*2d60*/  LDG.E R21, desc[UR8][R4.64+0xc] ;  /* 0x00000c0804157981 */ /* 0x000ea8000c1e1900 */
[----:B------:R-:W2:Y:S01]  /*2d70*/  LDG.E R23, desc[UR8][R4.64+0x14] ;  /* 0x0000140804177981 */ /* 0x000ea2000c1e1900 */
[----:B---3--:R-:W-:Y:S01]  /*2d80*/  FFMA R27, R27, R24, R22 ;  /* 0x000000181b1b7223 */ /* 0x008fe20000000016 */
[----:B------:R-:W-:Y:S01]  /*2d90*/  IMAD.X R22, RZ, RZ, R18, P0 ;  /* 0x000000ffff167224 */ /* 0x000fe200000e0612 */
[----:B------:R-:W-:-:S04]  /*2da0*/  LEA R8, P0, R9, UR18, 0x2 ;  /* 0x0000001209087c11 */ /* 0x000fc8000f8010ff */
[----:B------:R-:W-:Y:S02]  /*2db0*/  LEA.HI.X R9, R9, UR19, R22, 0x2, P0 ;  /* 0x0000001309097c11 */ /* 0x000fe400080f1416 */
[----:B------:R-:W3:Y:S04]  /*2dc0*/  LDG.E R22, desc[UR8][R4.64+0x1c] ;  /* 0x00001c0804167981 */ /* 0x000ee8000c1e1900 */
[----:B------:R-:W3:Y:S01]  /*2dd0*/  LDG.E R8, desc[UR8][R8.64] ;  /* 0x0000000808087981 */ /* 0x000ee2000c1e1900 */
[----:B------:R-:W-:-:S04]  /*2de0*/  UIADD3 UR5, UPT, UPT, UR5, 0x8, URZ ;  /* 0x0000000805057890 */ /* 0x000fc8000fffe0ff */
[----:B------:R-:W-:Y:S01]  /*2df0*/  UISETP.NE.AND UP1, UPT, UR5, UR7, UPT ;  /* 0x000000070500728c */ /* 0x000fe2000bf25270 */
[----:B----4-:R-:W-:-:S04]  /*2e00*/  FFMA R28, R28, R25, R27 ;  /* 0x000000191c1c7223 */ /* 0x010fc8000000001b */
[----:B--2---:R-:W-:-:S04]  /*2e10*/  FFMA R26, R21, R26, R28 ;  /* 0x0000001a151a7223 */ /* 0x004fc8000000001c */
[----:B------:R-:W-:-:S04]  /*2e20*/  FFMA R10, R11, R10, R26 ;  /* 0x0000000a0b0a7223 */ /* 0x000fc8000000001a */
[----:B------:R-:W-:-:S04]  /*2e30*/  FFMA R10, R23, R12, R10 ;  /* 0x0000000c170a7223 */ /* 0x000fc8000000000a */
[----:B------:R-:W-:-:S04]  /*2e40*/  FFMA R13, R13, R14, R10 ;  /* 0x0000000e0d0d7223 */ /* 0x000fc8000000000a */
[----:B---3--:R-:W-:Y:S01]  /*2e50*/  FFMA R22, R22, R8, R13 ;  /* 0x0000000816167223 */ /* 0x008fe2000000000d */
[----:B------:R-:W-:Y:S06]  /*2e60*/  BRA.U UP1, `(.L_x_22) ;  /* 0xfffffff901e47547 */ /* 0x000fec000b83ffff */
[----:B------:R-:W-:-:S05]  /*2e70*/  UMOV UR5, UR7 ;  /* 0x0000000700057c82 */ /* 0x000fca0008000000 */
.L_x_21:
        /* <DEDUP_REMOVED lines=27> */
[----:B------:R-:W-:-:S02]  /*3030*/  LEA R10, P0, R11, UR18, 0x2 ;  /* 0x000000120b0a7c11 */ /* 0x000fc4000f8010ff */
[----:B------:R-:W-:Y:S01]  /*3040*/  IADD3 R15, P1, PT, R7, UR6, RZ ;  /* 0x00000006070f7c10 */ /* 0x000fe2000ff3e0ff */
[----:B------:R-:W2:Y:S01]  /*3050*/  LDG.E R13, desc[UR8][R12.64] ;  /* 0x000000080c0d7981 */ /* 0x000ea2000c1e1900 */
[----:B------:R-:W-:Y:S02]  /*3060*/  LEA.HI.X R11, R11, UR19, R14, 0x2, P0 ;  /* 0x000000130b0b7c11 */ /* 0x000fe400080f140e */
[C---:B------:R-:W-:Y:S01]  /*3070*/  LEA R14, P0, R15.reuse, UR18, 0x2 ;  /* 0x000000120f0e7c11 */ /* 0x040fe2000f8010ff */
[----:B------:R-:W-:Y:S01]  /*3080*/  IMAD.X R26, RZ, RZ, R18, P1 ;  /* 0x000000ffff1a7224 */ /* 0x000fe200008e0612 */
[----:B------:R-:W3:Y:S04]  /*3090*/  LDG.E R8, desc[UR8][R8.64] ;  /* 0x0000000808087981 */ /* 0x000ee8000c1e1900 */
[----:B------:R-:W-:Y:S01]  /*30a0*/  LEA.HI.X R15, R15, UR19, R26, 0x2, P0 ;  /* 0x000000130f0f7c11 */ /* 0x000fe200080f141a */
[----:B------:R-:W4:Y:S04]  /*30b0*/  LDG.E R10, desc[UR8][R10.64] ;  /* 0x000000080a0a7981 */ /* 0x000f28000c1e1900 */
        /* <DEDUP_REMOVED lines=8> */
.L_x_24:
        /* <DEDUP_REMOVED lines=10> */
[----:B------:R-:W-:Y:S02]  /*31e0*/  UIADD3 UR6, UPT, UPT, UR14, UR6, URZ ;  /* 0x000000060e067290 */ /* 0x000fe4000fffe0ff */
[----:B------:R-:W-:Y:S02]  /*31f0*/  IADD3 R9, P1, PT, R7, UR14, RZ ;  /* 0x0000000e07097c10 */ /* 0x000fe4000ff3e0ff */
[----:B--2---:R-:W-:Y:S02]  /*3200*/  LEA R4, P0, R5, UR10, 0x2 ;  /* 0x0000000a05047c11 */ /* 0x004fe4000f8010ff */
[----:B------:R-:W-:Y:S01]  /*3210*/  IADD3 R11, P2, PT, R7, UR6, RZ ;  /* 0x00000006070b7c10 */ /* 0x000fe2000ff5e0ff */
[----:B------:R-:W-:Y:S01]  /*3220*/  IMAD.X R12, RZ, RZ, R18, P1 ;  /* 0x000000ffff0c7224 */ /* 0x000fe200008e0612 */
[----:B-1----:R-:W-:Y:S02]  /*3230*/  LEA R8, P1, R9, UR16, 0x2 ;  /* 0x0000001009087c11 */ /* 0x002fe4000f8210ff */
[----:B------:R-:W-:-:S02]  /*3240*/  LEA.HI.X R5, R5, UR11, R10, 0x2, P0 ;  /* 0x0000000b05057c11 */ /* 0x000fc400080f140a */
[----:B------:R-:W-:Y:S01]  /*3250*/  LEA.HI.X R9, R9, UR17, R12, 0x2, P1 ;  /* 0x0000001109097c11 */ /* 0x000fe200088f140c */
[----:B------:R-:W-:Y:S01]  /*3260*/  IMAD.X R12, RZ, RZ, R18, P2 ;  /* 0x000000ffff0c7224 */ /* 0x000fe200010e0612 */
[C---:B------:R-:W-:Y:S01]  /*3270*/  LEA R10, P0, R11.reuse, UR16, 0x2 ;  /* 0x000000100b0a7c11 */ /* 0x040fe2000f8010ff */
[----:B------:R-:W2:Y:S03]  /*3280*/  LDG.E R13, desc[UR8][R4.64] ;  /* 0x00000008040d7981 */ /* 0x000ea6000c1e1900 */
[----:B------:R-:W-:Y:S01]  /*3290*/  LEA.HI.X R11, R11, UR17, R12, 0x2, P0 ;  /* 0x000000110b0b7c11 */ /* 0x000fe200080f140c */
[----:B------:R-:W2:Y:S04]  /*32a0*/  LDG.E R8, desc[UR8][R8.64] ;  /* 0x0000000808087981 */ /* 0x000ea8000c1e1900 */
[----:B------:R-:W3:Y:S04]  /*32b0*/  LDG.E R12, desc[UR8][R4.64+0x4] ;  /* 0x00000408040c7981 */ /* 0x000ee8000c1e1900 */
[----:B------:R-:W3:Y:S01]  /*32c0*/  LDG.E R10, desc[UR8][R10.64] ;  /* 0x000000080a0a7981 */ /* 0x000ee2000c1e1900 */
[----:B------:R-:W-:Y:S01]  /*32d0*/  UIADD3 UR5, UPT, UPT, UR5, 0x2, URZ ;  /* 0x0000000205057890 */ /* 0x000fe2000fffe0ff */
[----:B--2---:R-:W-:-:S04]  /*32e0*/  FFMA R13, R13, R8, R22 ;  /* 0x000000080d0d7223 */ /* 0x004fc80000000016 */
[----:B---3--:R-:W-:-:S07]  /*32f0*/  FFMA R22, R12, R10, R13 ;  /* 0x0000000a0c167223 */ /* 0x008fce000000000d */
.L_x_25:
        /* <DEDUP_REMOVED lines=11> */
[C---:B--2---:R-:W-:Y:S02]  /*33b0*/  LEA R8, P1, R9.reuse, UR14, 0x2 ;  /* 0x0000000e09087c11 */ /* 0x044fe4000f8210ff */
[----:B------:R-:W2:Y:S02]  /*33c0*/  LDG.E R5, desc[UR8][R4.64] ;  /* 0x0000000804057981 */ /* 0x000ea4000c1e1900 */
[----:B------:R-:W-:-:S05]  /*33d0*/  LEA.HI.X R9, R9, UR15, R18, 0x2, P1 ;  /* 0x0000000f09097c11 */ /* 0x000fca00088f1412 */
[----:B------:R-:W2:Y:S02]  /*33e0*/  LDG.E R8, desc[UR8][R8.64] ;  /* 0x0000000808087981 */ /* 0x000ea4000c1e1900 */
[----:B--2---:R-:W-:-:S07]  /*33f0*/  FFMA R22, R5, R8, R22 ;  /* 0x0000000805167223 */ /* 0x004fce0000000016 */
.L_x_23:
        /* <DEDUP_REMOVED lines=8> */
.L_x_20:
[C---:B------:R-:W-:Y:S01]  /*3480*/  VIADD R2, R12.reuse, 0xffffffff ;  /* 0xffffffff0c027836 */ /* 0x040fe20000000000 */
[----:B------:R-:W-:Y:S01]  /*3490*/  LOP3.LUT R10, R12, 0x7, RZ, 0xc0, !PT ;  /* 0x000000070c0a7812 */ /* 0x000fe200078ec0ff */
[----:B------:R-:W-:-:S03]  /*34a0*/  IMAD.MOV.U32 R5, RZ, RZ, RZ ;  /* 0x000000ffff057224 */ /* 0x000fc600078e00ff */
[----:B------:R-:W-:Y:S02]  /*34b0*/  ISETP.GE.U32.AND P1, PT, R2, 0x7, PT ;  /* 0x000000070200780c */ /* 0x000fe40003f26070 */
[----:B------:R-:W-:Y:S02]  /*34c0*/  CS2R R2, SRZ ;  /* 0x0000000000027805 */ /* 0x000fe4000001ff00 */
[----:B------:R-:W-:-:S09]  /*34d0*/  ISETP.NE.AND P0, PT, R10, RZ, PT ;  /* 0x000000ff0a00720c */ /* 0x000fd20003f05270 */
[----:B------:R-:W-:Y:S05]  /*34e0*/  @!P1 BRA `(.L_x_27) ;  /* 0x00000000008c9947 */ /* 0x000fea0003800000 */
[----:B------:R-:W-:Y:S01]  /*34f0*/  LOP3.LUT R5, R12, 0x7ffffff8, RZ, 0xc0, !PT ;  /* 0x7ffffff80c057812 */ /* 0x000fe200078ec0ff */
[----:B------:R-:W-:Y:S01]  /*3500*/  IMAD.MOV.U32 R3, RZ, RZ, RZ ;  /* 0x000000ffff037224 */ /* 0x000fe200078e00ff */
[----:B------:R-:W0:Y:S01]  /*3510*/  LDCU.64 UR6, c[0x0][0x3a0] ;  /* 0x00007400ff0677ac */ /* 0x000e220008000a00 */
[----:B------:R-:W-:-:S05]  /*3520*/  UMOV UR4, URZ ;  /* 0x000000ff00047c82 */ /* 0x000fca0008000000 */
.L_x_28:
[----:B------:R-:W-:-:S05]  /*3530*/  IADD3 R4, P1, PT, R16, UR4, RZ ;  /* 0x0000000410047c10 */ /* 0x000fca000ff3e0ff */
[----:B------:R-:W-:Y:S01]  /*3540*/  IMAD.X R7, RZ, RZ, R17, P1 ;  /* 0x000000ffff077224 */ /* 0x000fe200008e0611 */
[----:B0-----:R-:W-:-:S04]  /*3550*/  LEA R6, P1, R4, UR6, 0x2 ;  /* 0x0000000604067c11 */ /* 0x001fc8000f8210ff */
[----:B------:R-:W-:-:S05]  /*3560*/  LEA.HI.X R7, R4, UR7, R7, 0x2, P1 ;  /* 0x0000000704077c11 */ /* 0x000fca00088f1407 */
[----:B------:R-:W2:Y:S04]  /*3570*/  LDG.E R9, desc[UR8][R6.64] ;  /* 0x0000000806097981 */ /* 0x000ea8000c1e1900 */
[----:B------:R-:W3:Y:S04]  /*3580*/  LDG.E R11, desc[UR8][R6.64+0x4] ;  /* 0x00000408060b7981 */ /* 0x000ee8000c1e1900 */
[----:B------:R-:W4:Y:S04]  /*3590*/  LDG.E R13, desc[UR8][R6.64+0x8] ;  /* 0x00000808060d7981 */ /* 0x000f28000c1e1900 */
[----:B------:R-:W5:Y:S04]  /*35a0*/  LDG.E R15, desc[UR8][R6.64+0xc] ;  /* 0x00000c08060f7981 */ /* 0x000f68000c1e1900 */
[----:B------:R-:W5:Y:S04]  /*35b0*/  LDG.E R19, desc[UR8][R6.64+0x10] ;  /* 0x0000100806137981 */ /* 0x000f68000c1e1900 */
[----:B------:R-:W5:Y:S04]  /*35c0*/  LDG.E R21, desc[UR8][R6.64+0x14] ;  /* 0x0000140806157981 */ /* 0x000f68000c1e1900 */
[----:B------:R-:W5:Y:S04]  /*35d0*/  LDG.E R4, desc[UR8][R6.64+0x18] ;  /* 0x0000180806047981 */ /* 0x000f68000c1e1900 */
[----:B------:R0:W5:Y:S01]  /*35e0*/  LDG.E R8, desc[UR8][R6.64+0x1c] ;  /* 0x00001c0806087981 */ /* 0x000162000c1e1900 */
[----:B------:R-:W-:-:S06]  /*35f0*/  UIADD3 UR4, UPT, UPT, UR4, 0x8, URZ ;  /* 0x0000000804047890 */ /* 0x000fcc000fffe0ff */
[----:B------:R-:W-:Y:S01]  /*3600*/  ISETP.NE.AND P1, PT, R5, UR4, PT ;  /* 0x0000000405007c0c */ /* 0x000fe2000bf25270 */
[CC--:B--2---:R-:W-:Y:S01]  /*3610*/  FFMA R2, R9.reuse, R9.reuse, R2 ;  /* 0x0000000909027223 */ /* 0x0c4fe20000000002 */
[----:B------:R-:W-:-:S03]  /*3620*/  FFMA R3, R9, R9, R3 ;  /* 0x0000000909037223 */ /* 0x000fc60000000003 */
[CC--:B---3--:R-:W-:Y:S01]  /*3630*/  FFMA R2, R11.reuse, R11.reuse, R2 ;  /* 0x0000000b0b027223 */ /* 0x0c8fe20000000002 */
[----:B------:R-:W-:-:S03]  /*3640*/  FFMA R3, R11, R11, R3 ;  /* 0x0000000b0b037223 */ /* 0x000fc60000000003 */
[CC--:B----4-:R-:W-:Y:S01]  /*3650*/  FFMA R2, R13.reuse, R13.reuse, R2 ;  /* 0x0000000d0d027223 */ /* 0x0d0fe20000000002 */
[----:B------:R-:W-:-:S03]  /*3660*/  FFMA R3, R13, R13, R3 ;  /* 0x0000000d0d037223 */ /* 0x000fc60000000003 */
[CC--:B-----5:R-:W-:Y:S01]  /*3670*/  FFMA R2, R15.reuse, R15.reuse, R2 ;  /* 0x0000000f0f027223 */ /* 0x0e0fe20000000002 */
[----:B------:R-:W-:-:S03]  /*3680*/  FFMA R3, R15, R15, R3 ;  /* 0x0000000f0f037223 */ /* 0x000fc60000000003 */
[CC--:B------:R-:W-:Y:S01]  /*3690*/  FFMA R2, R19.reuse, R19.reuse, R2 ;  /* 0x0000001313027223 */ /* 0x0c0fe20000000002 */
[----:B------:R-:W-:-:S03]  /*36a0*/  FFMA R3, R19, R19, R3 ;  /* 0x0000001313037223 */ /* 0x000fc60000000003 */
[CC--:B0-----:R-:W-:Y:S01]  /*36b0*/  FFMA R7, R21.reuse, R21.reuse, R2 ;  /* 0x0000001515077223 */ /* 0x0c1fe20000000002 */
[----:B------:R-:W-:-:S03]  /*36c0*/  FFMA R3, R21, R21, R3 ;  /* 0x0000001515037223 */ /* 0x000fc60000000003 */
[CC--:B------:R-:W-:Y:S01]  /*36d0*/  FFMA R7, R4.reuse, R4.reuse, R7 ;  /* 0x0000000404077223 */ /* 0x0c0fe20000000007 */
[----:B------:R-:W-:-:S03]  /*36e0*/  FFMA R3, R4, R4, R3 ;  /* 0x0000000404037223 */ /* 0x000fc60000000003 */
[CC--:B------:R-:W-:Y:S01]  /*36f0*/  FFMA R2, R8.reuse, R8.reuse, R7 ;  /* 0x0000000808027223 */ /* 0x0c0fe20000000007 */
[----:B------:R-:W-:Y:S01]  /*3700*/  FFMA R3, R8, R8, R3 ;  /* 0x0000000808037223 */ /* 0x000fe20000000003 */
[----:B------:R-:W-:Y:S06]  /*3710*/  @P1 BRA `(.L_x_28) ;  /* 0xfffffffc00841947 */ /* 0x000fec000383ffff */
.L_x_27:
[----:B------:R-:W-:Y:S05]  /*3720*/  @!P0 BRA `(.L_x_0) ;  /* 0x0000000000b88947 */ /* 0x000fea0003800000 */
[----:B------:R-:W-:Y:S02]  /*3730*/  ISETP.GE.U32.AND P0, PT, R10, 0x4, PT ;  /* 0x000000040a00780c */ /* 0x000fe40003f06070 */
[----:B------:R-:W-:-:S04]  /*3740*/  LOP3.LUT R8, R12, 0x3, RZ, 0xc0, !PT ;  /* 0x000000030c087812 */ /* 0x000fc800078ec0ff */
[----:B------:R-:W-:-:S07]  /*3750*/  ISETP.NE.AND P1, PT, R8, RZ, PT ;  /* 0x000000ff0800720c */ /* 0x000fce0003f25270 */
[----:B------:R-:W-:Y:S06]  /*3760*/  @!P0 BRA `(.L_x_29) ;  /* 0x0000000000488947 */ /* 0x000fec0003800000 */
[----:B------:R-:W0:Y:S01]  /*3770*/  LDCU.64 UR4, c[0x0][0x3a0] ;  /* 0x00007400ff0477ac */ /* 0x000e220008000a00 */
[----:B------:R-:W-:-:S05]  /*3780*/  IADD3 R4, P0, PT, R16, R5, RZ ;  /* 0x0000000510047210 */ /* 0x000fca0007f1e0ff */
[----:B------:R-:W-:Y:S01]  /*3790*/  IMAD.X R7, RZ, RZ, R17, P0 ;  /* 0x000000ffff077224 */ /* 0x000fe200000e0611 */
[----:B0-----:R-:W-:-:S04]  /*37a0*/  LEA R6, P0, R4, UR4, 0x2 ;  /* 0x0000000404067c11 */ /* 0x001fc8000f8010ff */
[----:B------:R-:W-:-:S05]  /*37b0*/  LEA.HI.X R7, R4, UR5, R7, 0x2, P0 ;  /* 0x0000000504077c11 */ /* 0x000fca00080f1407 */
[----:B------:R-:W2:Y:S04]  /*37c0*/  LDG.E R9, desc[UR8][R6.64] ;  /* 0x0000000806097981 */ /* 0x000ea8000c1e1900 */
[----:B------:R-:W3:Y:S04]  /*37d0*/  LDG.E R11, desc[UR8][R6.64+0x4] ;  /* 0x00000408060b7981 */ /* 0x000ee8000c1e1900 */
[----:B------:R-:W4:Y:S04]  /*37e0*/  LDG.E R13, desc[UR8][R6.64+0x8] ;  /* 0x00000808060d7981 */ /* 0x000f28000c1e1900 */
[----:B------:R-:W5:Y:S01]  /*37f0*/  LDG.E R15, desc[UR8][R6.64+0xc] ;  /* 0x00000c08060f7981 */ /* 0x000f62000c1e1900 */
[----:B------:R-:W-:-:S02]  /*3800*/  VIADD R5, R5, 0x4 ;  /* 0x0000000405057836 */ /* 0x000fc40000000000 */
[CC--:B--2---:R-:W-:Y:S01]  /*3810*/  FFMA R2, R9.reuse, R9.reuse, R2 ;  /* 0x0000000909027223 */ /* 0x0c4fe20000000002 */
[----:B------:R-:W-:-:S03]  /*3820*/  FFMA R3, R9, R9, R3 ;  /* 0x0000000909037223 */ /* 0x000fc60000000003 */
[CC--:B---3--:R-:W-:Y:S01]  /*3830*/  FFMA R2, R11.reuse, R11.reuse, R2 ;  /* 0x0000000b0b027223 */ /* 0x0c8fe20000000002 */
[----:B------:R-:W-:-:S03]  /*3840*/  FFMA R3, R11, R11, R3 ;  /* 0x0000000b0b037223 */ /* 0x000fc60000000003 */
[CC--:B----4-:R-:W-:Y:S01]  /*3850*/  FFMA R2, R13.reuse, R13.reuse, R2 ;  /* 0x0000000d0d027223 */ /* 0x0d0fe20000000002 */
[----:B------:R-:W-:-:S03]  /*3860*/  FFMA R3, R13, R13, R3 ;  /* 0x0000000d0d037223 */ /* 0x000fc60000000003 */
[CC--:B-----5:R-:W-:Y:S01]  /*3870*/  FFMA R2, R15.reuse, R15.reuse, R2 ;  /* 0x0000000f0f027223 */ /* 0x0e0fe20000000002 */
[----:B------:R-:W-:-:S07]  /*3880*/  FFMA R3, R15, R15, R3 ;  /* 0x0000000f0f037223 */ /* 0x000fce0000000003 */
.L_x_29:
[----:B------:R-:W-:Y:S05]  /*3890*/  @!P1 BRA `(.L_x_0) ;  /* 0x00000000005c9947 */ /* 0x000fea0003800000 */
[----:B------:R-:W-:Y:S02]  /*38a0*/  ISETP.NE.AND P1, PT, R8, 0x1, PT ;  /* 0x000000010800780c */ /* 0x000fe40003f25270 */
[----:B------:R-:W-:-:S04]  /*38b0*/  LOP3.LUT R4, R12, 0x1, RZ, 0xc0, !PT ;  /* 0x000000010c047812 */ /* 0x000fc800078ec0ff */
[----:B------:R-:W-:-:S07]  /*38c0*/  ISETP.NE.U32.AND P0, PT, R4, 0x1, PT ;  /* 0x000000010400780c */ /* 0x000fce0003f05070 */
[----:B------:R-:W0:Y:S01]  /*38d0*/  @P1 LDC.64 R10, c[0x0][0x3a0] ;  /* 0x0000e800ff0a1b82 */ /* 0x000e220000000a00 */
[----:B------:R-:W-:Y:S01]  /*38e0*/  @P1 IADD3 R8, P2, PT, R16, R5, RZ ;  /* 0x0000000510081210 */ /* 0x000fe20007f5e0ff */
[----:B------:R-:W-:-:S04]  /*38f0*/  @P1 VIADD R5, R5, 0x2 ;  /* 0x0000000205051836 */ /* 0x000fc80000000000 */
[--C-:B------:R-:W-:Y:S01]  /*3900*/  @P1 IMAD.X R9, RZ, RZ, R17.reuse, P2 ;  /* 0x000000ffff091224 */ /* 0x100fe200010e0611 */
[----:B------:R-:W-:Y:S01]  /*3910*/  @!P0 IADD3 R16, P2, PT, R16, R5, RZ ;  /* 0x0000000510108210 */ /* 0x000fe20007f5e0ff */
[----:B------:R-:W1:Y:S04]  /*3920*/  @!P0 LDC.64 R6, c[0x0][0x3a0] ;  /* 0x0000e800ff068b82 */ /* 0x000e680000000a00 */
[----:B------:R-:W-:Y:S01]  /*3930*/  @!P0 IMAD.X R17, RZ, RZ, R17, P2 ;  /* 0x000000ffff118224 */ /* 0x000fe200010e0611 */
[----:B0-----:R-:W-:-:S04]  /*3940*/  @P1 LEA R4, P3, R8, R10, 0x2 ;  /* 0x0000000a08041211 */ /* 0x001fc800078610ff */
[----:B------:R-:W-:Y:S02]  /*3950*/  @P1 LEA.HI.X R5, R8, R11, R9, 0x2, P3 ;  /* 0x0000000b08051211 */ /* 0x000fe400018f1409 */
[----:B-1----:R-:W-:-:S03]  /*3960*/  @!P0 LEA R6, P2, R16, R6, 0x2 ;  /* 0x0000000610068211 */ /* 0x002fc600078410ff */
[----:B------:R-:W2:Y:S01]  /*3970*/  @P1 LDG.E R9, desc[UR8][R4.64] ;  /* 0x0000000804091981 */ /* 0x000ea2000c1e1900 */
[----:B------:R-:W-:-:S03]  /*3980*/  @!P0 LEA.HI.X R7, R16, R7, R17, 0x2, P2 ;  /* 0x0000000710078211 */ /* 0x000fc600010f1411 */
[----:B------:R-:W3:Y:S04]  /*3990*/  @P1 LDG.E R11, desc[UR8][R4.64+0x4] ;  /* 0x00000408040b1981 */ /* 0x000ee8000c1e1900 */
[----:B------:R-:W4:Y:S01]  /*39a0*/  @!P0 LDG.E R7, desc[UR8][R6.64] ;  /* 0x0000000806078981 */ /* 0x000f22000c1e1900 */
[CC--:B--2---:R-:W-:Y:S01]  /*39b0*/  @P1 FFMA R8, R9.reuse, R9.reuse, R2 ;  /* 0x0000000909081223 */ /* 0x0c4fe20000000002 */
[----:B------:R-:W-:-:S03]  /*39c0*/  @P1 FFMA R9, R9, R9, R3 ;  /* 0x0000000909091223 */ /* 0x000fc60000000003 */
[CC--:B---3--:R-:W-:Y:S01]  /*39d0*/  @P1 FFMA R2, R11.reuse, R11.reuse, R8 ;  /* 0x0000000b0b021223 */ /* 0x0c8fe20000000008 */
[----:B------:R-:W-:-:S03]  /*39e0*/  @P1 FFMA R3, R11, R11, R9 ;  /* 0x0000000b0b031223 */ /* 0x000fc60000000009 */
[CC--:B----4-:R-:W-:Y:S01]  /*39f0*/  @!P0 FFMA R2, R7.reuse, R7.reuse, R2 ;  /* 0x0000000707028223 */ /* 0x0d0fe20000000002 */
[----:B------:R-:W-:-:S07]  /*3a00*/  @!P0 FFMA R3, R7, R7, R3 ;  /* 0x0000000707038223 */ /* 0x000fce0000000003 */
.L_x_0:
[----:B------:R-:W0:Y:S01]  /*3a10*/  LDCU UR4, c[0x0][0x384] ;  /* 0x00007080ff0477ac */ /* 0x000e220008000800 */
[----:B------:R-:W-:Y:S01]  /*3a20*/  I2FP.F32.S32 R5, R12 ;  /* 0x0000000c00057245 */ /* 0x000fe20000201400 */
[----:B------:R-:W-:Y:S01]  /*3a30*/  FADD R2, R2, -R3 ;  /* 0x8000000302027221 */ /* 0x000fe20000000000 */
[----:B------:R-:W-:Y:S01]  /*3a40*/  BSSY.RECONVERGENT B0, `(.L_x_30) ;  /* 0x0000012000007945 */ /* 0x000fe20003800200 */
[----:B0-----:R-:W-:-:S05]  /*3a50*/  I2FP.F32.S32 R4, UR4 ;  /* 0x0000000400047c45 */ /* 0x001fca0008201400 */
[C---:B------:R-:W-:Y:S01]  /*3a60*/  FMUL R9, R4.reuse, R3 ;  /* 0x0000000304097220 */ /* 0x040fe20000400000 */
[----:B------:R-:W-:-:S03]  /*3a70*/  FADD R4, R4, R4 ;  /* 0x0000000404047221 */ /* 0x000fc60000000000 */
[----:B------:R-:W0:Y:S01]  /*3a80*/  MUFU.RCP R6, R9 ;  /* 0x0000000900067308 */ /* 0x000e220000001000 */
[----:B------:R-:W-:-:S04]  /*3a90*/  FADD R4, -R4, R5 ;  /* 0x0000000504047221 */ /* 0x000fc80000000100 */
[----:B------:R-:W-:-:S04]  /*3aa0*/  FADD R3, R4, -1 ;  /* 0xbf80000004037421 */ /* 0x000fc80000000000 */
[----:B------:R-:W-:-:S04]  /*3ab0*/  FMUL R2, R2, R3 ;  /* 0x0000000302027220 */ /* 0x000fc80000400000 */
[----:B------:R-:W1:Y:S01]  /*3ac0*/  FCHK P0, R2, R9 ;  /* 0x0000000902007302 */ /* 0x000e620000000000 */
[----:B0-----:R-:W-:-:S04]  /*3ad0*/  FFMA R5, -R9, R6, 1 ;  /* 0x3f80000009057423 */ /* 0x001fc80000000106 */
[----:B------:R-:W-:-:S04]  /*3ae0*/  FFMA R5, R6, R5, R6 ;  /* 0x0000000506057223 */ /* 0x000fc80000000006 */
[----:B------:R-:W-:-:S04]  /*3af0*/  FFMA R4, R2, R5, RZ ;  /* 0x0000000502047223 */ /* 0x000fc800000000ff */
[----:B------:R-:W-:-:S04]  /*3b00*/  FFMA R3, -R9, R4, R2 ;  /* 0x0000000409037223 */ /* 0x000fc80000000102 */
[----:B------:R-:W-:Y:S01]  /*3b10*/  FFMA R4, R5, R3, R4 ;  /* 0x0000000305047223 */ /* 0x000fe20000000004 */
[----:B-1----:R-:W-:Y:S06]  /*3b20*/  @!P0 BRA `(.L_x_31) ;  /* 0x00000000000c8947 */ /* 0x002fec0003800000 */
[----:B------:R-:W-:-:S07]  /*3b30*/  MOV R4, 0x3b50 ;  /* 0x00003b5000047802 */ /* 0x000fce0000000f00 */
[----:B------:R-:W-:Y:S05]  /*3b40*/  CALL.REL.NOINC `($__internal_0_$__cuda_sm3x_div_rn_noftz_f32_slowpath) ;  /* 0x0000000000207944 */ /* 0x000fea0003c00000 */
[----:B------:R-:W-:-:S07]  /*3b50*/  IMAD.MOV.U32 R4, RZ, RZ, R2 ;  /* 0x000000ffff047224 */ /* 0x000fce00078e0002 */
.L_x_31:
[----:B------:R-:W-:Y:S05]  /*3b60*/  BSYNC.RECONVERGENT B0 ;  /* 0x0000000000007941 */ /* 0x000fea0003800200 */
.L_x_30:
[----:B------:R-:W0:Y:S01]  /*3b70*/  LDC.64 R2, c[0x0][0x3f0] ;  /* 0x0000fc00ff027b82 */ /* 0x000e220000000a00 */
[----:B------:R-:W-:-:S04]  /*3b80*/  FSETP.NE.AND P0, PT, |R4|, +INF , PT ;  /* 0x7f8000000400780b */ /* 0x000fc80003f05200 */
[----:B------:R-:W-:Y:S01]  /*3b90*/  FSEL R5, R4, RZ, P0 ;  /* 0x000000ff04057208 */ /* 0x000fe20000000000 */
[----:B0-----:R-:W-:-:S05]  /*3ba0*/  IMAD.WIDE R2, R0, 0x4, R2 ;  /* 0x0000000400027825 */ /* 0x001fca00078e0202 */
[----:B------:R-:W-:Y:S01]  /*3bb0*/  STG.E desc[UR8][R2.64], R5 ;  /* 0x0000000502007986 */ /* 0x000fe2000c101908 */
[----:B------:R-:W-:Y:S05]  /*3bc0*/  EXIT ;  /* 0x000000000000794d */ /* 0x000fea0003800000 */
        .weak           $__internal_0_$__cuda_sm3x_div_rn_noftz_f32_slowpath
        .type           $__internal_0_$__cuda_sm3x_div_rn_noftz_f32_slowpath,@function
        .size           $__internal_0_$__cuda_sm3x_div_rn_noftz_f32_slowpath,(.L_x_44 - $__internal_0_$__cuda_sm3x_div_rn_noftz_f32_slowpath)
$__internal_0_$__cuda_sm3x_div_rn_noftz_f32_slowpath:
[--C-:B------:R-:W-:Y:S01]  /*3bd0*/  SHF.R.U32.HI R5, RZ, 0x17, R9.reuse ;  /* 0x00000017ff057819 */ /* 0x100fe20000011609 */
[----:B------:R-:W-:Y:S01]  /*3be0*/  BSSY.RECONVERGENT B1, `(.L_x_32) ;  /* 0x0000065000017945 */ /* 0x000fe20003800200 */
[--C-:B------:R-:W-:Y:S01]  /*3bf0*/  SHF.R.U32.HI R3, RZ, 0x17, R2.reuse ;  /* 0x00000017ff037819 */ /* 0x100fe20000011602 */
[----:B------:R-:W-:Y:S01]  /*3c00*/  IMAD.MOV.U32 R6, RZ, RZ, R9 ;  /* 0x000000ffff067224 */ /* 0x000fe200078e0009 */
[----:B------:R-:W-:Y:S01]  /*3c10*/  LOP3.LUT R13, R5, 0xff, RZ, 0xc0, !PT ;  /* 0x000000ff050d7812 */ /* 0x000fe200078ec0ff */
[----:B------:R-:W-:Y:S01]  /*3c20*/  IMAD.MOV.U32 R5, RZ, RZ, R2 ;  /* 0x000000ffff057224 */ /* 0x000fe200078e0002 */
[----:B------:R-:W-:-:S03]  /*3c30*/  LOP3.LUT R10, R3, 0xff, RZ, 0xc0, !PT ;  /* 0x000000ff030a7812 */ /* 0x000fc600078ec0ff */
[----:B------:R-:W-:Y:S02]  /*3c40*/  VIADD R11, R13, 0xffffffff ;  /* 0xffffffff0d0b7836 */ /* 0x000fe40000000000 */
[----:B------:R-:W-:-:S03]  /*3c50*/  VIADD R8, R10, 0xffffffff ;  /* 0xffffffff0a087836 */ /* 0x000fc60000000000 */
[----:B------:R-:W-:-:S04]  /*3c60*/  ISETP.GT.U32.AND P0, PT, R11, 0xfd, PT ;  /* 0x000000fd0b00780c */ /* 0x000fc80003f04070 */
[----:B------:R-:W-:-:S13]  /*3c70*/  ISETP.GT.U32.OR P0, PT, R8, 0xfd, P0 ;  /* 0x000000fd0800780c */ /* 0x000fda0000704470 */
[----:B------:R-:W-:Y:S01]  /*3c80*/  @!P0 IMAD.MOV.U32 R7, RZ, RZ, RZ ;  /* 0x000000ffff078224 */ /* 0x000fe200078e00ff */
[----:B------:R-:W-:Y:S06]  /*3c90*/  @!P0 BRA `(.L_x_33) ;  /* 0x0000000000608947 */ /* 0x000fec0003800000 */
[----:B------:R-:W-:Y:S01]  /*3ca0*/  FSETP.GTU.FTZ.AND P0, PT, |R2|, +INF , PT ;  /* 0x7f8000000200780b */ /* 0x000fe20003f1c200 */
[----:B------:R-:W-:Y:S01]  /*3cb0*/  IMAD.MOV.U32 R3, RZ, RZ, R9 ;  /* 0x000000ffff037224 */ /* 0x000fe200078e0009 */
[----:B------:R-:W-:-:S04]  /*3cc0*/  FSETP.GTU.FTZ.AND P1, PT, |R9|, +INF , PT ;  /* 0x7f8000000900780b */ /* 0x000fc80003f3c200 */
[----:B------:R-:W-:-:S13]  /*3cd0*/  PLOP3.LUT P0, PT, P0, P1, PT, 0xf8, 0x8f ;  /* 0x00000000008f781c */ /* 0x000fda0000703f70 */
[----:B------:R-:W-:Y:S05]  /*3ce0*/  @P0 BRA `(.L_x_34) ;  /* 0x00000004004c0947 */ /* 0x000fea0003800000 */
[----:B------:R-:W-:-:S13]  /*3cf0*/  LOP3.LUT P0, RZ, R6, 0x7fffffff, R5, 0xc8, !PT ;  /* 0x7fffffff06ff7812 */ /* 0x000fda000780c805 */
[----:B------:R-:W-:Y:S05]  /*3d00*/  @!P0 BRA `(.L_x_35) ;  /* 0x00000004003c8947 */ /* 0x000fea0003800000 */
[C---:B------:R-:W-:Y:S02]  /*3d10*/  FSETP.NEU.FTZ.AND P1, PT, |R2|.reuse, +INF , PT ;  /* 0x7f8000000200780b */ /* 0x040fe40003f3d200 */
[----:B------:R-:W-:Y:S02]  /*3d20*/  FSETP.NEU.FTZ.AND P2, PT, |R3|, +INF , PT ;  /* 0x7f8000000300780b */ /* 0x000fe40003f5d200 */
[----:B------:R-:W-:-:S11]  /*3d30*/  FSETP.NEU.FTZ.AND P0, PT, |R2|, +INF , PT ;  /* 0x7f8000000200780b */ /* 0x000fd60003f1d200 */
[----:B------:R-:W-:Y:S05]  /*3d40*/  @!P2 BRA !P1, `(.L_x_35) ;  /* 0x00000004002ca947 */ /* 0x000fea0004800000 */
[----:B------:R-:W-:-:S04]  /*3d50*/  LOP3.LUT P1, RZ, R5, 0x7fffffff, RZ, 0xc0, !PT ;  /* 0x7fffffff05ff7812 */ /* 0x000fc8000782c0ff */
[----:B------:R-:W-:-:S13]  /*3d60*/  PLOP3.LUT P1, PT, P2, P1, PT, 0x2f, 0xf2 ;  /* 0x0000000000f2781c */ /* 0x000fda0001722577 */
[----:B------:R-:W-:Y:S05]  /*3d70*/  @P1 BRA `(.L_x_36) ;  /* 0x0000000400181947 */ /* 0x000fea0003800000 */
[----:B------:R-:W-:-:S04]  /*3d80*/  LOP3.LUT P1, RZ, R6, 0x7fffffff, RZ, 0xc0, !PT ;  /* 0x7fffffff06ff7812 */ /* 0x000fc8000782c0ff */
[----:B------:R-:W-:-:S13]  /*3d90*/  PLOP3.LUT P0, PT, P0, P1, PT, 0x2f, 0xf2 ;  /* 0x0000000000f2781c */ /* 0x000fda0000702577 */
[----:B------:R-:W-:Y:S05]  /*3da0*/  @P0 BRA `(.L_x_37) ;  /* 0x0000000400000947 */ /* 0x000fea0003800000 */
[----:B------:R-:W-:Y:S02]  /*3db0*/  ISETP.GE.AND P0, PT, R8, RZ, PT ;  /* 0x000000ff0800720c */ /* 0x000fe40003f06270 */
[----:B------:R-:W-:-:S11]  /*3dc0*/  ISETP.GE.AND P1, PT, R11, RZ, PT ;  /* 0x000000ff0b00720c */ /* 0x000fd60003f26270 */
[----:B------:R-:W-:Y:S02]  /*3dd0*/  @P0 IMAD.MOV.U32 R7, RZ, RZ, RZ ;  /* 0x000000ffff070224 */ /* 0x000fe400078e00ff */
[----:B------:R-:W-:Y:S01]  /*3de0*/  @!P0 FFMA R5, R2, 1.84467440737095516160e+19, RZ ;  /* 0x5f80000002058823 */ /* 0x000fe200000000ff */
[----:B------:R-:W-:Y:S02]  /*3df0*/  @!P0 IMAD.MOV.U32 R7, RZ, RZ, -0x40 ;  /* 0xffffffc0ff078424 */ /* 0x000fe400078e00ff */
[----:B------:R-:W-:Y:S02]  /*3e00*/  @!P1 FFMA R6, R3, 1.84467440737095516160e+19, RZ ;  /* 0x5f80000003069823 */ /* 0x000fe400000000ff */
[----:B------:R-:W-:-:S07]  /*3e10*/  @!P1 VIADD R7, R7, 0x40 ;  /* 0x0000004007079836 */ /* 0x000fce0000000000 */
.L_x_33:
[----:B------:R-:W-:Y:S01]  /*3e20*/  LEA R3, R13, 0xc0800000, 0x17 ;  /* 0xc08000000d037811 */ /* 0x000fe200078eb8ff */
[----:B------:R-:W-:Y:S04]  /*3e30*/  BSSY.RECONVERGENT B2, `(.L_x_38) ;  /* 0x0000036000027945 */ /* 0x000fe80003800200 */
[----:B------:R-:W-:Y:S02]  /*3e40*/  IMAD.IADD R3, R6, 0x1, -R3 ;  /* 0x0000000106037824 */ /* 0x000fe400078e0a03 */
[----:B------:R-:W-:Y:S02]  /*3e50*/  VIADD R6, R10, 0xffffff81 ;  /* 0xffffff810a067836 */ /* 0x000fe40000000000 */
[----:B------:R-:W0:Y:S01]  /*3e60*/  MUFU.RCP R8, R3 ;  /* 0x0000000300087308 */ /* 0x000e220000001000 */
[----:B------:R-:W-:Y:S01]  /*3e70*/  FADD.FTZ R9, -R3, -RZ ;  /* 0x800000ff03097221 */ /* 0x000fe20000010100 */
[C---:B------:R-:W-:Y:S01]  /*3e80*/  IMAD R2, R6.reuse, -0x800000, R5 ;  /* 0xff80000006027824 */ /* 0x040fe200078e0205 */
[----:B------:R-:W-:-:S05]  /*3e90*/  IADD3 R6, PT, PT, R6, 0x7f, -R13 ;  /* 0x0000007f06067810 */ /* 0x000fca0007ffe80d */
[----:B------:R-:W-:Y:S02]  /*3ea0*/  IMAD.IADD R6, R6, 0x1, R7 ;  /* 0x0000000106067824 */ /* 0x000fe400078e0207 */
[----:B0-----:R-:W-:-:S04]  /*3eb0*/  FFMA R11, R8, R9, 1 ;  /* 0x3f800000080b7423 */ /* 0x001fc80000000009 */
[----:B------:R-:W-:-:S04]  /*3ec0*/  FFMA R10, R8, R11, R8 ;  /* 0x0000000b080a7223 */ /* 0x000fc80000000008 */
[----:B------:R-:W-:-:S04]  /*3ed0*/  FFMA R5, R2, R10, RZ ;  /* 0x0000000a02057223 */ /* 0x000fc800000000ff */
[----:B------:R-:W-:-:S04]  /*3ee0*/  FFMA R8, R9, R5, R2 ;  /* 0x0000000509087223 */ /* 0x000fc80000000002 */
[----:B------:R-:W-:-:S04]  /*3ef0*/  FFMA R11, R10, R8, R5 ;  /* 0x000000080a0b7223 */ /* 0x000fc80000000005 */
[----:B------:R-:W-:-:S04]  /*3f00*/  FFMA R8, R9, R11, R2 ;  /* 0x0000000b09087223 */ /* 0x000fc80000000002 */
[----:B------:R-:W-:-:S05]  /*3f10*/  FFMA R2, R10, R8, R11 ;  /* 0x000000080a027223 */ /* 0x000fca000000000b */
[----:B------:R-:W-:-:S04]  /*3f20*/  SHF.R.U32.HI R3, RZ, 0x17, R2 ;  /* 0x00000017ff037819 */ /* 0x000fc80000011602 */
[----:B------:R-:W-:-:S05]  /*3f30*/  LOP3.LUT R3, R3, 0xff, RZ, 0xc0, !PT ;  /* 0x000000ff03037812 */ /* 0x000fca00078ec0ff */
[----:B------:R-:W-:-:S04]  /*3f40*/  IMAD.IADD R7, R3, 0x1, R6 ;  /* 0x0000000103077824 */ /* 0x000fc800078e0206 */
[----:B------:R-:W-:-:S05]  /*3f50*/  VIADD R3, R7, 0xffffffff ;  /* 0xffffffff07037836 */ /* 0x000fca0000000000 */
[----:B------:R-:W-:-:S13]  /*3f60*/  ISETP.GE.U32.AND P0, PT, R3, 0xfe, PT ;  /* 0x000000fe0300780c */ /* 0x000fda0003f06070 */
[----:B------:R-:W-:Y:S05]  /*3f70*/  @!P0 BRA `(.L_x_39) ;  /* 0x0000000000808947 */ /* 0x000fea0003800000 */
[----:B------:R-:W-:-:S13]  /*3f80*/  ISETP.GT.AND P0, PT, R7, 0xfe, PT ;  /* 0x000000fe0700780c */ /* 0x000fda0003f04270 */
[----:B------:R-:W-:Y:S05]  /*3f90*/  @P0 BRA `(.L_x_40) ;  /* 0x00000000006c0947 */ /* 0x000fea0003800000 */
[----:B------:R-:W-:-:S13]  /*3fa0*/  ISETP.GE.AND P0, PT, R7, 0x1, PT ;  /* 0x000000010700780c */ /* 0x000fda0003f06270 */
[----:B------:R-:W-:Y:S05]  /*3fb0*/  @P0 BRA `(.L_x_41) ;  /* 0x0000000000740947 */ /* 0x000fea0003800000 */
[----:B------:R-:W-:Y:S02]  /*3fc0*/  ISETP.GE.AND P0, PT, R7, -0x18, PT ;  /* 0xffffffe80700780c */ /* 0x000fe40003f06270 */
[----:B------:R-:W-:-:S11]  /*3fd0*/  LOP3.LUT R2, R2, 0x80000000, RZ, 0xc0, !PT ;  /* 0x8000000002027812 */ /* 0x000fd600078ec0ff */
[----:B------:R-:W-:Y:S05]  /*3fe0*/  @!P0 BRA `(.L_x_41) ;  /* 0x0000000000688947 */ /* 0x000fea0003800000 */
[CCC-:B------:R-:W-:Y:S01]  /*3ff0*/  FFMA.RZ R3, R10.reuse, R8.reuse, R11.reuse ;  /* 0x000000080a037223 */ /* 0x1c0fe2000000c00b */
[CCC-:B------:R-:W-:Y:S01]  /*4000*/  FFMA.RM R6, R10.reuse, R8.reuse, R11.reuse ;  /* 0x000000080a067223 */ /* 0x1c0fe2000000400b */
[C---:B------:R-:W-:Y:S02]  /*4010*/  ISETP.NE.AND P2, PT, R7.reuse, RZ, PT ;  /* 0x000000ff0700720c */ /* 0x040fe40003f45270 */
[----:B------:R-:W-:Y:S02]  /*4020*/  ISETP.NE.AND P1, PT, R7, RZ, PT ;  /* 0x000000ff0700720c */ /* 0x000fe40003f25270 */
[----:B------:R-:W-:Y:S01]  /*4030*/  LOP3.LUT R5, R3, 0x7fffff, RZ, 0xc0, !PT ;  /* 0x007fffff03057812 */ /* 0x000fe200078ec0ff */
[----:B------:R-:W-:Y:S01]  /*4040*/  FFMA.RP R3, R10, R8, R11 ;  /* 0x000000080a037223 */ /* 0x000fe2000000800b */
[----:B------:R-:W-:Y:S02]  /*4050*/  VIADD R8, R7, 0x20 ;  /* 0x0000002007087836 */ /* 0x000fe40000000000 */
[----:B------:R-:W-:Y:S01]  /*4060*/  LOP3.LUT R5, R5, 0x800000, RZ, 0xfc, !PT ;  /* 0x0080000005057812 */ /* 0x000fe200078efcff */
[----:B------:R-:W-:Y:S01]  /*4070*/  IMAD.MOV R7, RZ, RZ, -R7 ;  /* 0x000000ffff077224 */ /* 0x000fe200078e0a07 */
[----:B------:R-:W-:-:S02]  /*4080*/  FSETP.NEU.FTZ.AND P0, PT, R3, R6, PT ;  /* 0x000000060300720b */ /* 0x000fc40003f1d000 */
[----:B------:R-:W-:Y:S02]  /*4090*/  SHF.L.U32 R8, R5, R8, RZ ;  /* 0x0000000805087219 */ /* 0x000fe400000006ff */
[----:B------:R-:W-:Y:S02]  /*40a0*/  SEL R6, R7, RZ, P2 ;  /* 0x000000ff07067207 */ /* 0x000fe40001000000 */
[----:B------:R-:W-:Y:S02]  /*40b0*/  ISETP.NE.AND P1, PT, R8, RZ, P1 ;  /* 0x000000ff0800720c */ /* 0x000fe40000f25270 */
[----:B------:R-:W-:Y:S02]  /*40c0*/  SHF.R.U32.HI R6, RZ, R6, R5 ;  /* 0x00000006ff067219 */ /* 0x000fe40000011605 */
[----:B------:R-:W-:Y:S02]  /*40d0*/  PLOP3.LUT P0, PT, P0, P1, PT, 0xf8, 0x8f ;  /* 0x00000000008f781c */ /* 0x000fe40000703f70 */
[----:B------:R-:W-:-:S02]  /*40e0*/  SHF.R.U32.HI R8, RZ, 0x1, R6 ;  /* 0x00000001ff087819 */ /* 0x000fc40000011606 */
[----:B------:R-:W-:-:S04]  /*40f0*/  SEL R3, RZ, 0x1, !P0 ;  /* 0x00000001ff037807 */ /* 0x000fc80004000000 */
[----:B------:R-:W-:-:S04]  /*4100*/  LOP3.LUT R3, R3, 0x1, R8, 0xf8, !PT ;  /* 0x0000000103037812 */ /* 0x000fc800078ef808 */
[----:B------:R-:W-:-:S05]  /*4110*/  LOP3.LUT R3, R3, R6, RZ, 0xc0, !PT ;  /* 0x0000000603037212 */ /* 0x000fca00078ec0ff */
[----:B------:R-:W-:-:S05]  /*4120*/  IMAD.IADD R3, R8, 0x1, R3 ;  /* 0x0000000108037824 */ /* 0x000fca00078e0203 */
[----:B------:R-:W-:Y:S01]  /*4130*/  LOP3.LUT R2, R3, R2, RZ, 0xfc, !PT ;  /* 0x0000000203027212 */ /* 0x000fe200078efcff */
[----:B------:R-:W-:Y:S06]  /*4140*/  BRA `(.L_x_41) ;  /* 0x0000000000107947 */ /* 0x000fec0003800000 */
.L_x_40:
[----:B------:R-:W-:-:S04]  /*4150*/  LOP3.LUT R2, R2, 0x80000000, RZ, 0xc0, !PT ;  /* 0x8000000002027812 */ /* 0x000fc800078ec0ff */
[----:B------:R-:W-:Y:S01]  /*4160*/  LOP3.LUT R2, R2, 0x7f800000, RZ, 0xfc, !PT ;  /* 0x7f80000002027812 */ /* 0x000fe200078efcff */
[----:B------:R-:W-:Y:S06]  /*4170*/  BRA `(.L_x_41) ;  /* 0x0000000000047947 */ /* 0x000fec0003800000 */
.L_x_39:
[----:B------:R-:W-:-:S07]  /*4180*/  IMAD R2, R6, 0x800000, R2 ;  /* 0x0080000006027824 */ /* 0x000fce00078e0202 */
.L_x_41:
[----:B------:R-:W-:Y:S05]  /*4190*/  BSYNC.RECONVERGENT B2 ;  /* 0x0000000000027941 */ /* 0x000fea0003800200 */
.L_x_38:
[----:B------:R-:W-:Y:S05]  /*41a0*/  BRA `(.L_x_42) ;  /* 0x0000000000207947 */ /* 0x000fea0003800000 */
.L_x_37:
[----:B------:R-:W-:-:S04]  /*41b0*/  LOP3.LUT R2, R6, 0x80000000, R5, 0x48, !PT ;  /* 0x8000000006027812 */ /* 0x000fc800078e4805 */
[----:B------:R-:W-:Y:S01]  /*41c0*/  LOP3.LUT R2, R2, 0x7f800000, RZ, 0xfc, !PT ;  /* 0x7f80000002027812 */ /* 0x000fe200078efcff */
[----:B------:R-:W-:Y:S06]  /*41d0*/  BRA `(.L_x_42) ;  /* 0x0000000000147947 */ /* 0x000fec0003800000 */
.L_x_36:
[----:B------:R-:W-:Y:S01]  /*41e0*/  LOP3.LUT R2, R6, 0x80000000, R5, 0x48, !PT ;  /* 0x8000000006027812 */ /* 0x000fe200078e4805 */
[----:B------:R-:W-:Y:S06]  /*41f0*/  BRA `(.L_x_42) ;  /* 0x00000000000c7947 */ /* 0x000fec0003800000 */
.L_x_35:
[----:B------:R-:W0:Y:S01]  /*4200*/  MUFU.RSQ R2, -QNAN ;  /* 0xffc0000000027908 */ /* 0x000e220000001400 */
[----:B------:R-:W-:Y:S05]  /*4210*/  BRA `(.L_x_42) ;  /* 0x0000000000047947 */ /* 0x000fea0003800000 */
.L_x_34:
[----:B------:R-:W-:-:S07]  /*4220*/  FADD.FTZ R2, R2, R3 ;  /* 0x0000000302027221 */ /* 0x000fce0000010000 */
.L_x_42:
[----:B------:R-:W-:Y:S05]  /*4230*/  BSYNC.RECONVERGENT B1 ;  /* 0x0000000000017941 */ /* 0x000fea0003800200 */
.L_x_32:
[----:B------:R-:W-:-:S04]  /*4240*/  IMAD.MOV.U32 R5, RZ, RZ, 0x0 ;  /* 0x00000000ff057424 */ /* 0x000fc800078e00ff */
[----:B0-----:R-:W-:Y:S05]  /*4250*/  RET.REL.NODEC R4 `(_Z5ftestiiiiiiiPfiS_iS_iS_iS_iS_) ;  /* 0xffffffbc04687950 */ /* 0x001fea0003c3ffff */
.L_x_43:
[----:B------:R-:W-:-:S00]  /*4260*/  BRA `(.L_x_43) ;  /* 0xfffffffc00fc7947 */ /* 0x000fc0000383ffff */
[----:B------:R-:W-:-:S00]  /*4270*/  NOP ;  /* 0x0000000000007918 */ /* 0x000fc00000000000 */
        /* <DEDUP_REMOVED lines=8> */
.L_x_44:


//--------------------- .nv.shared.reserved.0     --------------------------
	.section	.nv.shared.reserved.0,"aw",@nobits
	.weak		__nv_reservedSMEM_offset_0_alias
	.size		__nv_reservedSMEM_offset_0_alias, 0, 64
	.other		__nv_reservedSMEM_offset_0_alias,@"STO_CUDA_RESERVED_SHARED STV_DEFAULT"
__nv_reservedSMEM_offset_0_alias:
	.zero		0
	.zero		64


//--------------------- .nv.constant0._Z5ftestiiiiiiiPfiS_iS_iS_iS_iS_ --------------------------
	.section	.nv.constant0._Z5ftestiiiiiiiPfiS_iS_iS_iS_iS_,"a",@progbits
	.sectionflags	@""
	.align	4
.nv.constant0._Z5ftestiiiiiiiPfiS_iS_iS_iS_iS_:
	.zero		1016


//--------------------- SYMBOLS --------------------------

	.type		.nv.reservedSmem.offset0,@object
	.size		.nv.reservedSmem.offset0,0x4
